//
// Generated by NVIDIA NVVM Compiler
//
// Compiler Build ID: CL-36424714
// Cuda compilation tools, release 13.0, V13.0.88
// Based on NVVM 20.0.0
//

.version 9.0
.target sm_100
.address_size 64

	// .globl	_Z27conv2D_basic_boundary_checkPKfS0_Pfiii
.const .align 4 .b8 const_conv_kernel[36];
// _ZZ25conv2D_constant_mem_tiledPKfPfiiE9sharedMem has been demoted

.visible .entry _Z27conv2D_basic_boundary_checkPKfS0_Pfiii(
	.param .u64 .ptr .align 1 _Z27conv2D_basic_boundary_checkPKfS0_Pfiii_param_0,
	.param .u64 .ptr .align 1 _Z27conv2D_basic_boundary_checkPKfS0_Pfiii_param_1,
	.param .u64 .ptr .align 1 _Z27conv2D_basic_boundary_checkPKfS0_Pfiii_param_2,
	.param .u32 _Z27conv2D_basic_boundary_checkPKfS0_Pfiii_param_3,
	.param .u32 _Z27conv2D_basic_boundary_checkPKfS0_Pfiii_param_4,
	.param .u32 _Z27conv2D_basic_boundary_checkPKfS0_Pfiii_param_5
)
{
	.reg .pred 	%p<91>;
	.reg .b32 	%r<80>;
	.reg .b32 	%f<90>;
	.reg .b64 	%rd<61>;

	ld.param.u64 	%rd10, [_Z27conv2D_basic_boundary_checkPKfS0_Pfiii_param_0];
	ld.param.u64 	%rd11, [_Z27conv2D_basic_boundary_checkPKfS0_Pfiii_param_1];
	ld.param.u32 	%r35, [_Z27conv2D_basic_boundary_checkPKfS0_Pfiii_param_3];
	ld.param.u32 	%r33, [_Z27conv2D_basic_boundary_checkPKfS0_Pfiii_param_4];
	ld.param.u32 	%r34, [_Z27conv2D_basic_boundary_checkPKfS0_Pfiii_param_5];
	cvta.to.global.u64 	%rd1, %rd10;
	cvta.to.global.u64 	%rd2, %rd11;
	mov.u32 	%r36, %ctaid.x;
	mov.u32 	%r37, %ntid.x;
	mov.u32 	%r38, %tid.x;
	mad.lo.s32 	%r1, %r36, %r37, %r38;
	mov.u32 	%r39, %ctaid.y;
	mov.u32 	%r40, %ntid.y;
	mov.u32 	%r41, %tid.y;
	mad.lo.s32 	%r42, %r39, %r40, %r41;
	setp.ge.s32 	%p2, %r1, %r33;
	setp.ge.s32 	%p3, %r42, %r35;
	or.pred  	%p4, %p2, %p3;
	@%p4 bra 	$L__BB0_42;
	setp.lt.s32 	%p5, %r34, 0;
	mov.f32 	%f71, 0f00000000;
	@%p5 bra 	$L__BB0_41;
	shl.b32 	%r3, %r34, 1;
	sub.s32 	%r4, %r42, %r34;
	sub.s32 	%r5, %r1, %r34;
	max.s32 	%r6, %r3, 0;
	mov.f32 	%f71, 0f00000000;
	mov.b32 	%r71, 0;
	cvt.s64.s32 	%rd47, %r5;
$L__BB0_3:
	setp.lt.s32 	%p6, %r3, 7;
	add.s32 	%r45, %r71, %r4;
	setp.gt.s32 	%p7, %r45, -1;
	setp.lt.s32 	%p8, %r45, %r35;
	and.pred  	%p1, %p7, %p8;
	mad.lo.s32 	%r8, %r71, %r3, %r71;
	mul.lo.s32 	%r9, %r45, %r33;
	mov.b32 	%r78, 0;
	@%p6 bra 	$L__BB0_22;
	add.s32 	%r47, %r6, 1;
	and.b32  	%r48, %r47, 2147483640;
	neg.s32 	%r76, %r48;
	add.s32 	%r73, %r5, %r9;
	mul.wide.u32 	%rd12, %r8, 4;
	add.s64 	%rd13, %rd2, %rd12;
	add.s64 	%rd60, %rd13, 16;
	mov.b32 	%r75, 3;
	mov.u32 	%r72, %r8;
	mov.u32 	%r74, %r5;
$L__BB0_5:
	.pragma "nounroll";
	setp.gt.s32 	%p9, %r74, -1;
	setp.lt.s32 	%p10, %r74, %r33;
	and.pred  	%p11, %p9, %p10;
	and.pred  	%p12, %p1, %p11;
	not.pred 	%p13, %p12;
	@%p13 bra 	$L__BB0_7;
	mul.wide.u32 	%rd14, %r72, 4;
	add.s64 	%rd15, %rd2, %rd14;
	ld.global.f32 	%f39, [%rd15];
	mul.wide.s32 	%rd16, %r73, 4;
	add.s64 	%rd17, %rd1, %rd16;
	ld.global.f32 	%f40, [%rd17];
	fma.rn.f32 	%f71, %f39, %f40, %f71;
$L__BB0_7:
	add.s32 	%r49, %r74, 1;
	setp.gt.s32 	%p14, %r49, -1;
	setp.lt.s32 	%p15, %r49, %r33;
	and.pred  	%p16, %p14, %p15;
	and.pred  	%p17, %p1, %p16;
	cvt.s64.s32 	%rd18, %r5;
	add.s32 	%r50, %r75, -3;
	cvt.s64.s32 	%rd19, %r50;
	cvt.s64.s32 	%rd20, %r9;
	add.s64 	%rd21, %rd19, %rd18;
	add.s64 	%rd22, %rd21, %rd20;
	shl.b64 	%rd23, %rd22, 2;
	add.s64 	%rd5, %rd1, %rd23;
	not.pred 	%p18, %p17;
	@%p18 bra 	$L__BB0_9;
	ld.global.f32 	%f41, [%rd60+-12];
	ld.global.f32 	%f42, [%rd5+4];
	fma.rn.f32 	%f71, %f41, %f42, %f71;
$L__BB0_9:
	add.s32 	%r51, %r74, 2;
	setp.gt.s32 	%p19, %r51, -1;
	setp.lt.s32 	%p20, %r51, %r33;
	and.pred  	%p21, %p19, %p20;
	and.pred  	%p22, %p1, %p21;
	not.pred 	%p23, %p22;
	@%p23 bra 	$L__BB0_11;
	ld.global.f32 	%f43, [%rd60+-8];
	ld.global.f32 	%f44, [%rd5+8];
	fma.rn.f32 	%f71, %f43, %f44, %f71;
$L__BB0_11:
	add.s32 	%r52, %r74, 3;
	setp.gt.s32 	%p24, %r52, -1;
	setp.lt.s32 	%p25, %r52, %r33;
	and.pred  	%p26, %p24, %p25;
	and.pred  	%p27, %p1, %p26;
	not.pred 	%p28, %p27;
	@%p28 bra 	$L__BB0_13;
	ld.global.f32 	%f45, [%rd60+-4];
	ld.global.f32 	%f46, [%rd5+12];
	fma.rn.f32 	%f71, %f45, %f46, %f71;
$L__BB0_13:
	add.s32 	%r53, %r74, 4;
	setp.gt.s32 	%p29, %r53, -1;
	setp.lt.s32 	%p30, %r53, %r33;
	and.pred  	%p31, %p29, %p30;
	and.pred  	%p32, %p1, %p31;
	not.pred 	%p33, %p32;
	@%p33 bra 	$L__BB0_15;
	ld.global.f32 	%f47, [%rd60];
	ld.global.f32 	%f48, [%rd5+16];
	fma.rn.f32 	%f71, %f47, %f48, %f71;
$L__BB0_15:
	add.s32 	%r54, %r74, 5;
	setp.gt.s32 	%p34, %r54, -1;
	setp.lt.s32 	%p35, %r54, %r33;
	and.pred  	%p36, %p34, %p35;
	and.pred  	%p37, %p1, %p36;
	not.pred 	%p38, %p37;
	@%p38 bra 	$L__BB0_17;
	ld.global.f32 	%f49, [%rd60+4];
	ld.global.f32 	%f50, [%rd5+20];
	fma.rn.f32 	%f71, %f49, %f50, %f71;
$L__BB0_17:
	add.s32 	%r55, %r74, 6;
	setp.gt.s32 	%p39, %r55, -1;
	setp.lt.s32 	%p40, %r55, %r33;
	and.pred  	%p41, %p39, %p40;
	and.pred  	%p42, %p1, %p41;
	not.pred 	%p43, %p42;
	@%p43 bra 	$L__BB0_19;
	ld.global.f32 	%f51, [%rd60+8];
	ld.global.f32 	%f52, [%rd5+24];
	fma.rn.f32 	%f71, %f51, %f52, %f71;
$L__BB0_19:
	add.s32 	%r56, %r74, 7;
	setp.gt.s32 	%p44, %r56, -1;
	setp.lt.s32 	%p45, %r56, %r33;
	and.pred  	%p46, %p44, %p45;
	and.pred  	%p47, %p1, %p46;
	not.pred 	%p48, %p47;
	@%p48 bra 	$L__BB0_21;
	ld.global.f32 	%f53, [%rd60+12];
	ld.global.f32 	%f54, [%rd5+28];
	fma.rn.f32 	%f71, %f53, %f54, %f71;
$L__BB0_21:
	add.s32 	%r57, %r6, 1;
	and.b32  	%r78, %r57, 2147483640;
	add.s32 	%r76, %r76, 8;
	add.s32 	%r75, %r75, 8;
	add.s32 	%r74, %r74, 8;
	add.s32 	%r73, %r73, 8;
	add.s64 	%rd60, %rd60, 32;
	add.s32 	%r72, %r72, 8;
	setp.ne.s32 	%p49, %r76, 0;
	@%p49 bra 	$L__BB0_5;
$L__BB0_22:
	and.b32  	%r58, %r6, 6;
	setp.lt.u32 	%p50, %r58, 3;
	@%p50 bra 	$L__BB0_32;
	add.s32 	%r24, %r78, %r5;
	setp.gt.s32 	%p51, %r24, -1;
	setp.lt.s32 	%p52, %r24, %r33;
	and.pred  	%p53, %p51, %p52;
	and.pred  	%p55, %p1, %p53;
	not.pred 	%p56, %p55;
	@%p56 bra 	$L__BB0_25;
	add.s32 	%r59, %r78, %r8;
	mul.wide.u32 	%rd24, %r59, 4;
	add.s64 	%rd25, %rd2, %rd24;
	ld.global.f32 	%f55, [%rd25];
	add.s32 	%r60, %r24, %r9;
	mul.wide.s32 	%rd26, %r60, 4;
	add.s64 	%rd27, %rd1, %rd26;
	ld.global.f32 	%f56, [%rd27];
	fma.rn.f32 	%f71, %f55, %f56, %f71;
$L__BB0_25:
	add.s32 	%r61, %r24, 1;
	setp.gt.s32 	%p57, %r61, -1;
	setp.lt.s32 	%p58, %r61, %r33;
	and.pred  	%p59, %p57, %p58;
	and.pred  	%p60, %p1, %p59;
	cvt.u64.u32 	%rd28, %r8;
	cvt.u64.u32 	%rd29, %r78;
	add.s64 	%rd30, %rd29, %rd28;
	shl.b64 	%rd31, %rd30, 2;
	add.s64 	%rd7, %rd2, %rd31;
	cvt.s64.s32 	%rd33, %r9;
	add.s64 	%rd34, %rd29, %rd47;
	add.s64 	%rd35, %rd34, %rd33;
	shl.b64 	%rd36, %rd35, 2;
	add.s64 	%rd8, %rd1, %rd36;
	not.pred 	%p61, %p60;
	@%p61 bra 	$L__BB0_27;
	ld.global.f32 	%f57, [%rd7+4];
	ld.global.f32 	%f58, [%rd8+4];
	fma.rn.f32 	%f71, %f57, %f58, %f71;
$L__BB0_27:
	add.s32 	%r62, %r24, 2;
	setp.gt.s32 	%p62, %r62, -1;
	setp.lt.s32 	%p63, %r62, %r33;
	and.pred  	%p64, %p62, %p63;
	and.pred  	%p65, %p1, %p64;
	not.pred 	%p66, %p65;
	@%p66 bra 	$L__BB0_29;
	ld.global.f32 	%f59, [%rd7+8];
	ld.global.f32 	%f60, [%rd8+8];
	fma.rn.f32 	%f71, %f59, %f60, %f71;
$L__BB0_29:
	add.s32 	%r63, %r24, 3;
	setp.gt.s32 	%p67, %r63, -1;
	setp.lt.s32 	%p68, %r63, %r33;
	and.pred  	%p69, %p67, %p68;
	and.pred  	%p70, %p1, %p69;
	not.pred 	%p71, %p70;
	@%p71 bra 	$L__BB0_31;
	ld.global.f32 	%f61, [%rd7+12];
	ld.global.f32 	%f62, [%rd8+12];
	fma.rn.f32 	%f71, %f61, %f62, %f71;
$L__BB0_31:
	add.s32 	%r78, %r78, 4;
$L__BB0_32:
	and.b32  	%r64, %r6, 2;
	setp.eq.s32 	%p72, %r64, 0;
	@%p72 bra 	$L__BB0_38;
	add.s32 	%r27, %r78, %r5;
	setp.gt.s32 	%p73, %r27, -1;
	setp.lt.s32 	%p74, %r27, %r33;
	and.pred  	%p75, %p73, %p74;
	and.pred  	%p77, %p1, %p75;
	not.pred 	%p78, %p77;
	@%p78 bra 	$L__BB0_35;
	add.s32 	%r65, %r78, %r8;
	mul.wide.u32 	%rd37, %r65, 4;
	add.s64 	%rd38, %rd2, %rd37;
	ld.global.f32 	%f63, [%rd38];
	add.s32 	%r66, %r27, %r9;
	mul.wide.s32 	%rd39, %r66, 4;
	add.s64 	%rd40, %rd1, %rd39;
	ld.global.f32 	%f64, [%rd40];
	fma.rn.f32 	%f71, %f63, %f64, %f71;
$L__BB0_35:
	add.s32 	%r67, %r27, 1;
	setp.gt.s32 	%p79, %r67, -1;
	setp.lt.s32 	%p80, %r67, %r33;
	and.pred  	%p81, %p79, %p80;
	and.pred  	%p82, %p1, %p81;
	not.pred 	%p83, %p82;
	@%p83 bra 	$L__BB0_37;
	cvt.u64.u32 	%rd41, %r8;
	cvt.s64.s32 	%rd42, %r78;
	add.s64 	%rd43, %rd42, %rd41;
	shl.b64 	%rd44, %rd43, 2;
	add.s64 	%rd45, %rd2, %rd44;
	ld.global.f32 	%f65, [%rd45+4];
	cvt.s64.s32 	%rd46, %r9;
	add.s64 	%rd48, %rd42, %rd47;
	add.s64 	%rd49, %rd48, %rd46;
	shl.b64 	%rd50, %rd49, 2;
	add.s64 	%rd51, %rd1, %rd50;
	ld.global.f32 	%f66, [%rd51+4];
	fma.rn.f32 	%f71, %f65, %f66, %f71;
$L__BB0_37:
	add.s32 	%r78, %r78, 2;
$L__BB0_38:
	add.s32 	%r30, %r78, %r5;
	setp.gt.s32 	%p84, %r30, -1;
	setp.lt.s32 	%p85, %r30, %r33;
	and.pred  	%p86, %p84, %p85;
	and.pred  	%p88, %p1, %p86;
	not.pred 	%p89, %p88;
	@%p89 bra 	$L__BB0_40;
	add.s32 	%r68, %r78, %r8;
	mul.wide.u32 	%rd52, %r68, 4;
	add.s64 	%rd53, %rd2, %rd52;
	ld.global.f32 	%f67, [%rd53];
	add.s32 	%r69, %r30, %r9;
	mul.wide.s32 	%rd54, %r69, 4;
	add.s64 	%rd55, %rd1, %rd54;
	ld.global.f32 	%f68, [%rd55];
	fma.rn.f32 	%f71, %f67, %f68, %f71;
$L__BB0_40:
	add.s32 	%r31, %r71, 1;
	setp.ne.s32 	%p90, %r71, %r6;
	mov.u32 	%r71, %r31;
	@%p90 bra 	$L__BB0_3;
$L__BB0_41:
	ld.param.u64 	%rd59, [_Z27conv2D_basic_boundary_checkPKfS0_Pfiii_param_2];
	mad.lo.s32 	%r70, %r33, %r42, %r1;
	cvta.to.global.u64 	%rd56, %rd59;
	mul.wide.s32 	%rd57, %r70, 4;
	add.s64 	%rd58, %rd56, %rd57;
	st.global.f32 	[%rd58], %f71;
$L__BB0_42:
	ret;

}
	// .globl	_Z12conv2D_basicPKfS0_Pfiii
.visible .entry _Z12conv2D_basicPKfS0_Pfiii(
	.param .u64 .ptr .align 1 _Z12conv2D_basicPKfS0_Pfiii_param_0,
	.param .u64 .ptr .align 1 _Z12conv2D_basicPKfS0_Pfiii_param_1,
	.param .u64 .ptr .align 1 _Z12conv2D_basicPKfS0_Pfiii_param_2,
	.param .u32 _Z12conv2D_basicPKfS0_Pfiii_param_3,
	.param .u32 _Z12conv2D_basicPKfS0_Pfiii_param_4,
	.param .u32 _Z12conv2D_basicPKfS0_Pfiii_param_5
)
{
	.reg .pred 	%p<13>;
	.reg .b32 	%r<63>;
	.reg .b32 	%f<110>;
	.reg .b64 	%rd<35>;

	ld.param.u64 	%rd6, [_Z12conv2D_basicPKfS0_Pfiii_param_0];
	ld.param.u64 	%rd7, [_Z12conv2D_basicPKfS0_Pfiii_param_1];
	ld.param.u64 	%rd5, [_Z12conv2D_basicPKfS0_Pfiii_param_2];
	ld.param.u32 	%r27, [_Z12conv2D_basicPKfS0_Pfiii_param_3];
	ld.param.u32 	%r25, [_Z12conv2D_basicPKfS0_Pfiii_param_4];
	ld.param.u32 	%r26, [_Z12conv2D_basicPKfS0_Pfiii_param_5];
	cvta.to.global.u64 	%rd1, %rd6;
	cvta.to.global.u64 	%rd2, %rd7;
	mov.u32 	%r28, %ntid.x;
	mov.u32 	%r29, %ctaid.x;
	mov.u32 	%r30, %tid.x;
	mad.lo.s32 	%r31, %r28, %r29, %r30;
	mov.u32 	%r32, %ntid.y;
	mov.u32 	%r33, %ctaid.y;
	mov.u32 	%r34, %tid.y;
	mad.lo.s32 	%r35, %r32, %r33, %r34;
	sub.s32 	%r36, %r25, %r26;
	setp.ge.s32 	%p1, %r31, %r36;
	min.s32 	%r38, %r31, %r35;
	setp.lt.s32 	%p2, %r38, %r26;
	sub.s32 	%r39, %r27, %r26;
	setp.ge.s32 	%p3, %r35, %r39;
	or.pred  	%p4, %p1, %p3;
	or.pred  	%p5, %p4, %p2;
	@%p5 bra 	$L__BB1_14;
	shl.b32 	%r3, %r26, 1;
	setp.lt.s32 	%p6, %r26, 0;
	mov.f32 	%f105, 0f00000000;
	@%p6 bra 	$L__BB1_13;
	sub.s32 	%r4, %r35, %r26;
	sub.s32 	%r5, %r31, %r26;
	add.s32 	%r6, %r3, 1;
	and.b32  	%r7, %r6, -16;
	and.b32  	%r8, %r26, 1;
	neg.s32 	%r9, %r7;
	mov.f32 	%f105, 0f00000000;
	mov.b32 	%r56, 0;
$L__BB1_3:
	setp.lt.u32 	%p7, %r3, 15;
	add.s32 	%r43, %r4, %r56;
	mul.lo.s32 	%r11, %r56, %r6;
	mad.lo.s32 	%r12, %r43, %r25, %r5;
	mov.b32 	%r61, 0;
	@%p7 bra 	$L__BB1_6;
	mov.u32 	%r57, %r12;
	mov.u32 	%r58, %r11;
	mov.u32 	%r59, %r9;
$L__BB1_5:
	.pragma "nounroll";
	mul.wide.u32 	%rd8, %r58, 4;
	add.s64 	%rd9, %rd2, %rd8;
	ld.global.f32 	%f15, [%rd9];
	mul.wide.s32 	%rd10, %r57, 4;
	add.s64 	%rd11, %rd1, %rd10;
	ld.global.f32 	%f16, [%rd11];
	fma.rn.f32 	%f17, %f15, %f16, %f105;
	ld.global.f32 	%f18, [%rd9+4];
	ld.global.f32 	%f19, [%rd11+4];
	fma.rn.f32 	%f20, %f18, %f19, %f17;
	ld.global.f32 	%f21, [%rd9+8];
	ld.global.f32 	%f22, [%rd11+8];
	fma.rn.f32 	%f23, %f21, %f22, %f20;
	ld.global.f32 	%f24, [%rd9+12];
	ld.global.f32 	%f25, [%rd11+12];
	fma.rn.f32 	%f26, %f24, %f25, %f23;
	ld.global.f32 	%f27, [%rd9+16];
	ld.global.f32 	%f28, [%rd11+16];
	fma.rn.f32 	%f29, %f27, %f28, %f26;
	ld.global.f32 	%f30, [%rd9+20];
	ld.global.f32 	%f31, [%rd11+20];
	fma.rn.f32 	%f32, %f30, %f31, %f29;
	ld.global.f32 	%f33, [%rd9+24];
	ld.global.f32 	%f34, [%rd11+24];
	fma.rn.f32 	%f35, %f33, %f34, %f32;
	ld.global.f32 	%f36, [%rd9+28];
	ld.global.f32 	%f37, [%rd11+28];
	fma.rn.f32 	%f38, %f36, %f37, %f35;
	ld.global.f32 	%f39, [%rd9+32];
	ld.global.f32 	%f40, [%rd11+32];
	fma.rn.f32 	%f41, %f39, %f40, %f38;
	ld.global.f32 	%f42, [%rd9+36];
	ld.global.f32 	%f43, [%rd11+36];
	fma.rn.f32 	%f44, %f42, %f43, %f41;
	ld.global.f32 	%f45, [%rd9+40];
	ld.global.f32 	%f46, [%rd11+40];
	fma.rn.f32 	%f47, %f45, %f46, %f44;
	ld.global.f32 	%f48, [%rd9+44];
	ld.global.f32 	%f49, [%rd11+44];
	fma.rn.f32 	%f50, %f48, %f49, %f47;
	ld.global.f32 	%f51, [%rd9+48];
	ld.global.f32 	%f52, [%rd11+48];
	fma.rn.f32 	%f53, %f51, %f52, %f50;
	ld.global.f32 	%f54, [%rd9+52];
	ld.global.f32 	%f55, [%rd11+52];
	fma.rn.f32 	%f56, %f54, %f55, %f53;
	ld.global.f32 	%f57, [%rd9+56];
	ld.global.f32 	%f58, [%rd11+56];
	fma.rn.f32 	%f59, %f57, %f58, %f56;
	ld.global.f32 	%f60, [%rd9+60];
	ld.global.f32 	%f61, [%rd11+60];
	fma.rn.f32 	%f105, %f60, %f61, %f59;
	add.s32 	%r59, %r59, 16;
	add.s32 	%r58, %r58, 16;
	add.s32 	%r57, %r57, 16;
	setp.ne.s32 	%p8, %r59, 0;
	mov.u32 	%r61, %r7;
	@%p8 bra 	$L__BB1_5;
$L__BB1_6:
	and.b32  	%r44, %r3, 14;
	setp.lt.u32 	%p9, %r44, 7;
	@%p9 bra 	$L__BB1_8;
	add.s32 	%r45, %r61, %r11;
	mul.wide.u32 	%rd12, %r45, 4;
	add.s64 	%rd13, %rd2, %rd12;
	ld.global.f32 	%f62, [%rd13];
	add.s32 	%r46, %r12, %r61;
	mul.wide.s32 	%rd14, %r46, 4;
	add.s64 	%rd15, %rd1, %rd14;
	ld.global.f32 	%f63, [%rd15];
	fma.rn.f32 	%f64, %f62, %f63, %f105;
	cvt.u64.u32 	%rd16, %r11;
	cvt.u64.u32 	%rd17, %r61;
	add.s64 	%rd18, %rd17, %rd16;
	shl.b64 	%rd19, %rd18, 2;
	add.s64 	%rd20, %rd2, %rd19;
	ld.global.f32 	%f65, [%rd20+4];
	ld.global.f32 	%f66, [%rd15+4];
	fma.rn.f32 	%f67, %f65, %f66, %f64;
	ld.global.f32 	%f68, [%rd20+8];
	ld.global.f32 	%f69, [%rd15+8];
	fma.rn.f32 	%f70, %f68, %f69, %f67;
	ld.global.f32 	%f71, [%rd20+12];
	ld.global.f32 	%f72, [%rd15+12];
	fma.rn.f32 	%f73, %f71, %f72, %f70;
	ld.global.f32 	%f74, [%rd20+16];
	ld.global.f32 	%f75, [%rd15+16];
	fma.rn.f32 	%f76, %f74, %f75, %f73;
	ld.global.f32 	%f77, [%rd20+20];
	ld.global.f32 	%f78, [%rd15+20];
	fma.rn.f32 	%f79, %f77, %f78, %f76;
	ld.global.f32 	%f80, [%rd20+24];
	ld.global.f32 	%f81, [%rd15+24];
	fma.rn.f32 	%f82, %f80, %f81, %f79;
	ld.global.f32 	%f83, [%rd20+28];
	ld.global.f32 	%f84, [%rd15+28];
	fma.rn.f32 	%f105, %f83, %f84, %f82;
	add.s32 	%r61, %r61, 8;
$L__BB1_8:
	and.b32  	%r47, %r3, 6;
	setp.lt.u32 	%p10, %r47, 3;
	@%p10 bra 	$L__BB1_10;
	add.s32 	%r48, %r61, %r11;
	mul.wide.u32 	%rd21, %r48, 4;
	add.s64 	%rd22, %rd2, %rd21;
	ld.global.f32 	%f85, [%rd22];
	add.s32 	%r49, %r12, %r61;
	mul.wide.s32 	%rd23, %r49, 4;
	add.s64 	%rd24, %rd1, %rd23;
	ld.global.f32 	%f86, [%rd24];
	fma.rn.f32 	%f87, %f85, %f86, %f105;
	cvt.u64.u32 	%rd25, %r11;
	cvt.u64.u32 	%rd26, %r61;
	add.s64 	%rd27, %rd26, %rd25;
	shl.b64 	%rd28, %rd27, 2;
	add.s64 	%rd29, %rd2, %rd28;
	ld.global.f32 	%f88, [%rd29+4];
	ld.global.f32 	%f89, [%rd24+4];
	fma.rn.f32 	%f90, %f88, %f89, %f87;
	ld.global.f32 	%f91, [%rd29+8];
	ld.global.f32 	%f92, [%rd24+8];
	fma.rn.f32 	%f93, %f91, %f92, %f90;
	ld.global.f32 	%f94, [%rd29+12];
	ld.global.f32 	%f95, [%rd24+12];
	fma.rn.f32 	%f105, %f94, %f95, %f93;
	add.s32 	%r61, %r61, 4;
$L__BB1_10:
	setp.eq.s32 	%p11, %r8, 0;
	add.s32 	%r50, %r61, %r11;
	mul.wide.u32 	%rd30, %r50, 4;
	add.s64 	%rd3, %rd2, %rd30;
	ld.global.f32 	%f96, [%rd3];
	add.s32 	%r51, %r12, %r61;
	mul.wide.s32 	%rd31, %r51, 4;
	add.s64 	%rd4, %rd1, %rd31;
	ld.global.f32 	%f97, [%rd4];
	fma.rn.f32 	%f105, %f96, %f97, %f105;
	@%p11 bra 	$L__BB1_12;
	ld.global.f32 	%f98, [%rd3+4];
	ld.global.f32 	%f99, [%rd4+4];
	fma.rn.f32 	%f100, %f98, %f99, %f105;
	ld.global.f32 	%f101, [%rd3+8];
	ld.global.f32 	%f102, [%rd4+8];
	fma.rn.f32 	%f105, %f101, %f102, %f100;
$L__BB1_12:
	add.s32 	%r24, %r56, 1;
	setp.ne.s32 	%p12, %r56, %r3;
	mov.u32 	%r56, %r24;
	@%p12 bra 	$L__BB1_3;
$L__BB1_13:
	sub.s32 	%r52, %r35, %r26;
	sub.s32 	%r53, %r25, %r3;
	sub.s32 	%r54, %r31, %r26;
	mad.lo.s32 	%r55, %r53, %r52, %r54;
	cvta.to.global.u64 	%rd32, %rd5;
	mul.wide.s32 	%rd33, %r55, 4;
	add.s64 	%rd34, %rd32, %rd33;
	st.global.f32 	[%rd34], %f105;
$L__BB1_14:
	ret;

}
	// .globl	_Z19conv2D_constant_memPKfPfii
.visible .entry _Z19conv2D_constant_memPKfPfii(
	.param .u64 .ptr .align 1 _Z19conv2D_constant_memPKfPfii_param_0,
	.param .u64 .ptr .align 1 _Z19conv2D_constant_memPKfPfii_param_1,
	.param .u32 _Z19conv2D_constant_memPKfPfii_param_2,
	.param .u32 _Z19conv2D_constant_memPKfPfii_param_3
)
{
	.reg .pred 	%p<32>;
	.reg .b32 	%r<23>;
	.reg .b32 	%f<47>;
	.reg .b64 	%rd<26>;

	ld.param.u64 	%rd7, [_Z19conv2D_constant_memPKfPfii_param_0];
	ld.param.u64 	%rd6, [_Z19conv2D_constant_memPKfPfii_param_1];
	ld.param.u32 	%r9, [_Z19conv2D_constant_memPKfPfii_param_2];
	ld.param.u32 	%r8, [_Z19conv2D_constant_memPKfPfii_param_3];
	cvta.to.global.u64 	%rd1, %rd7;
	mov.u32 	%r10, %ctaid.x;
	mov.u32 	%r11, %ntid.x;
	mov.u32 	%r12, %tid.x;
	mad.lo.s32 	%r1, %r10, %r11, %r12;
	mov.u32 	%r13, %ctaid.y;
	mov.u32 	%r14, %ntid.y;
	mov.u32 	%r15, %tid.y;
	mad.lo.s32 	%r16, %r13, %r14, %r15;
	setp.ge.s32 	%p3, %r1, %r8;
	setp.ge.s32 	%p4, %r16, %r9;
	or.pred  	%p5, %p3, %p4;
	@%p5 bra 	$L__BB2_20;
	setp.eq.s32 	%p6, %r16, 0;
	add.s32 	%r17, %r16, -1;
	mul.lo.s32 	%r3, %r17, %r8;
	setp.lt.s32 	%p7, %r1, 1;
	cvt.s64.s32 	%rd8, %r3;
	cvt.s64.s32 	%rd2, %r1;
	add.s64 	%rd9, %rd2, %rd8;
	shl.b64 	%rd10, %rd9, 2;
	add.s64 	%rd3, %rd1, %rd10;
	mov.f32 	%f39, 0f00000000;
	or.pred  	%p8, %p6, %p7;
	@%p8 bra 	$L__BB2_3;
	ld.const.f32 	%f20, [const_conv_kernel];
	ld.global.f32 	%f21, [%rd3+-4];
	fma.rn.f32 	%f39, %f20, %f21, 0f00000000;
$L__BB2_3:
	setp.eq.s32 	%p9, %r16, 0;
	setp.lt.s32 	%p10, %r1, 0;
	or.pred  	%p11, %p9, %p10;
	@%p11 bra 	$L__BB2_5;
	ld.const.f32 	%f22, [const_conv_kernel+4];
	add.s32 	%r18, %r1, %r3;
	mul.wide.s32 	%rd11, %r18, 4;
	add.s64 	%rd12, %rd1, %rd11;
	ld.global.f32 	%f23, [%rd12];
	fma.rn.f32 	%f39, %f22, %f23, %f39;
$L__BB2_5:
	setp.eq.s32 	%p12, %r16, 0;
	add.s32 	%r19, %r1, 1;
	setp.gt.s32 	%p13, %r1, -2;
	setp.lt.s32 	%p14, %r19, %r8;
	and.pred  	%p1, %p13, %p14;
	not.pred 	%p16, %p1;
	or.pred  	%p17, %p12, %p16;
	@%p17 bra 	$L__BB2_7;
	ld.const.f32 	%f24, [const_conv_kernel+8];
	ld.global.f32 	%f25, [%rd3+4];
	fma.rn.f32 	%f39, %f24, %f25, %f39;
$L__BB2_7:
	setp.gt.s32 	%p18, %r1, 0;
	mul.lo.s32 	%r4, %r16, %r8;
	setp.le.s32 	%p19, %r1, %r8;
	and.pred  	%p2, %p18, %p19;
	cvt.s64.s32 	%rd13, %r4;
	add.s64 	%rd14, %rd2, %rd13;
	shl.b64 	%rd15, %rd14, 2;
	add.s64 	%rd4, %rd1, %rd15;
	not.pred 	%p20, %p2;
	@%p20 bra 	$L__BB2_9;
	ld.const.f32 	%f26, [const_conv_kernel+12];
	ld.global.f32 	%f27, [%rd4+-4];
	fma.rn.f32 	%f39, %f26, %f27, %f39;
$L__BB2_9:
	setp.lt.s32 	%p21, %r1, 0;
	@%p21 bra 	$L__BB2_11;
	ld.const.f32 	%f28, [const_conv_kernel+16];
	add.s32 	%r20, %r1, %r4;
	mul.wide.s32 	%rd16, %r20, 4;
	add.s64 	%rd17, %rd1, %rd16;
	ld.global.f32 	%f29, [%rd17];
	fma.rn.f32 	%f39, %f28, %f29, %f39;
$L__BB2_11:
	@%p16 bra 	$L__BB2_13;
	ld.const.f32 	%f30, [const_conv_kernel+20];
	ld.global.f32 	%f31, [%rd4+4];
	fma.rn.f32 	%f39, %f30, %f31, %f39;
$L__BB2_13:
	add.s32 	%r5, %r16, 1;
	setp.ge.u32 	%p23, %r5, %r9;
	add.s32 	%r6, %r4, %r8;
	cvt.s64.s32 	%rd18, %r6;
	add.s64 	%rd19, %rd2, %rd18;
	shl.b64 	%rd20, %rd19, 2;
	add.s64 	%rd5, %rd1, %rd20;
	or.pred  	%p25, %p23, %p20;
	@%p25 bra 	$L__BB2_15;
	ld.const.f32 	%f32, [const_conv_kernel+24];
	ld.global.f32 	%f33, [%rd5+-4];
	fma.rn.f32 	%f39, %f32, %f33, %f39;
$L__BB2_15:
	setp.ge.u32 	%p26, %r5, %r9;
	setp.lt.s32 	%p27, %r1, 0;
	or.pred  	%p28, %p26, %p27;
	@%p28 bra 	$L__BB2_17;
	ld.const.f32 	%f34, [const_conv_kernel+28];
	add.s32 	%r21, %r1, %r6;
	mul.wide.s32 	%rd21, %r21, 4;
	add.s64 	%rd22, %rd1, %rd21;
	ld.global.f32 	%f35, [%rd22];
	fma.rn.f32 	%f39, %f34, %f35, %f39;
$L__BB2_17:
	setp.ge.u32 	%p29, %r5, %r9;
	or.pred  	%p31, %p29, %p16;
	@%p31 bra 	$L__BB2_19;
	ld.const.f32 	%f36, [const_conv_kernel+32];
	ld.global.f32 	%f37, [%rd5+4];
	fma.rn.f32 	%f39, %f36, %f37, %f39;
$L__BB2_19:
	add.s32 	%r22, %r4, %r1;
	cvta.to.global.u64 	%rd23, %rd6;
	mul.wide.s32 	%rd24, %r22, 4;
	add.s64 	%rd25, %rd23, %rd24;
	st.global.f32 	[%rd25], %f39;
$L__BB2_20:
	ret;

}
	// .globl	_Z25conv2D_constant_mem_tiledPKfPfii
.visible .entry _Z25conv2D_constant_mem_tiledPKfPfii(
	.param .u64 .ptr .align 1 _Z25conv2D_constant_mem_tiledPKfPfii_param_0,
	.param .u64 .ptr .align 1 _Z25conv2D_constant_mem_tiledPKfPfii_param_1,
	.param .u32 _Z25conv2D_constant_mem_tiledPKfPfii_param_2,
	.param .u32 _Z25conv2D_constant_mem_tiledPKfPfii_param_3
)
{
	.reg .pred 	%p<16>;
	.reg .b32 	%r<44>;
	.reg .b32 	%f<29>;
	.reg .b64 	%rd<9>;
	// demoted variable
	.shared .align 4 .b8 _ZZ25conv2D_constant_mem_tiledPKfPfiiE9sharedMem[1296];
	ld.param.u64 	%rd3, [_Z25conv2D_constant_mem_tiledPKfPfii_param_0];
	ld.param.u64 	%rd4, [_Z25conv2D_constant_mem_tiledPKfPfii_param_1];
	ld.param.u32 	%r21, [_Z25conv2D_constant_mem_tiledPKfPfii_param_2];
	ld.param.u32 	%r22, [_Z25conv2D_constant_mem_tiledPKfPfii_param_3];
	mov.u32 	%r23, %ctaid.x;
	mov.u32 	%r24, %ntid.x;
	mov.u32 	%r1, %tid.x;
	mad.lo.s32 	%r2, %r23, %r24, %r1;
	mov.u32 	%r25, %ctaid.y;
	mov.u32 	%r26, %ntid.y;
	mul.lo.s32 	%r3, %r25, %r26;
	mov.u32 	%r4, %tid.y;
	add.s32 	%r5, %r3, %r4;
	setp.gt.u32 	%p2, %r4, 17;
	@%p2 bra 	$L__BB3_9;
	add.s32 	%r6, %r1, -1;
	shl.b32 	%r27, %r1, 2;
	mov.u32 	%r28, _ZZ25conv2D_constant_mem_tiledPKfPfiiE9sharedMem;
	add.s32 	%r7, %r28, %r27;
	add.s32 	%r8, %r2, -1;
	cvta.to.global.u64 	%rd1, %rd3;
	mov.u32 	%r39, %r4;
$L__BB3_2:
	setp.gt.u32 	%p3, %r1, 17;
	@%p3 bra 	$L__BB3_8;
	add.s32 	%r29, %r39, %r3;
	add.s32 	%r30, %r29, -1;
	setp.ne.s32 	%p4, %r29, 0;
	setp.le.s32 	%p5, %r29, %r21;
	and.pred  	%p1, %p4, %p5;
	mad.lo.s32 	%r42, %r39, 72, %r7;
	mad.lo.s32 	%r41, %r30, %r22, %r8;
	not.pred 	%p7, %p1;
	mov.u32 	%r40, %r2;
	mov.u32 	%r43, %r6;
$L__BB3_4:
	mul.wide.s32 	%rd5, %r41, 4;
	add.s64 	%rd2, %rd1, %rd5;
	add.s32 	%r31, %r40, -1;
	setp.lt.s32 	%p6, %r31, 0;
	or.pred  	%p8, %p7, %p6;
	setp.ge.s32 	%p9, %r31, %r22;
	or.pred  	%p10, %p9, %p8;
	@%p10 bra 	$L__BB3_6;
	ld.global.f32 	%f1, [%rd2];
	st.shared.f32 	[%r42], %f1;
	bra.uni 	$L__BB3_7;
$L__BB3_6:
	mov.b32 	%r32, 0;
	st.shared.u32 	[%r42], %r32;
$L__BB3_7:
	add.s32 	%r16, %r43, 16;
	add.s32 	%r33, %r43, 1;
	add.s32 	%r42, %r42, 64;
	add.s32 	%r41, %r41, 16;
	add.s32 	%r40, %r40, 16;
	setp.lt.u32 	%p11, %r33, 2;
	mov.u32 	%r43, %r16;
	@%p11 bra 	$L__BB3_4;
$L__BB3_8:
	add.s32 	%r20, %r39, 16;
	setp.lt.u32 	%p12, %r39, 2;
	mov.u32 	%r39, %r20;
	@%p12 bra 	$L__BB3_2;
$L__BB3_9:
	bar.sync 	0;
	setp.ge.s32 	%p13, %r5, %r21;
	setp.ge.s32 	%p14, %r2, %r22;
	or.pred  	%p15, %p13, %p14;
	@%p15 bra 	$L__BB3_11;
	mov.u32 	%r34, _ZZ25conv2D_constant_mem_tiledPKfPfiiE9sharedMem;
	mad.lo.s32 	%r35, %r4, 72, %r34;
	ld.const.f32 	%f2, [const_conv_kernel];
	shl.b32 	%r36, %r1, 2;
	add.s32 	%r37, %r35, %r36;
	ld.shared.f32 	%f3, [%r37];
	fma.rn.f32 	%f4, %f2, %f3, 0f00000000;
	ld.const.f32 	%f5, [const_conv_kernel+4];
	ld.shared.f32 	%f6, [%r37+4];
	fma.rn.f32 	%f7, %f5, %f6, %f4;
	ld.const.f32 	%f8, [const_conv_kernel+8];
	ld.shared.f32 	%f9, [%r37+8];
	fma.rn.f32 	%f10, %f8, %f9, %f7;
	ld.const.f32 	%f11, [const_conv_kernel+12];
	ld.shared.f32 	%f12, [%r37+72];
	fma.rn.f32 	%f13, %f11, %f12, %f10;
	ld.const.f32 	%f14, [const_conv_kernel+16];
	ld.shared.f32 	%f15, [%r37+76];
	fma.rn.f32 	%f16, %f14, %f15, %f13;
	ld.const.f32 	%f17, [const_conv_kernel+20];
	ld.shared.f32 	%f18, [%r37+80];
	fma.rn.f32 	%f19, %f17, %f18, %f16;
	ld.const.f32 	%f20, [const_conv_kernel+24];
	ld.shared.f32 	%f21, [%r37+144];
	fma.rn.f32 	%f22, %f20, %f21, %f19;
	ld.const.f32 	%f23, [const_conv_kernel+28];
	ld.shared.f32 	%f24, [%r37+148];
	fma.rn.f32 	%f25, %f23, %f24, %f22;
	ld.const.f32 	%f26, [const_conv_kernel+32];
	ld.shared.f32 	%f27, [%r37+152];
	fma.rn.f32 	%f28, %f26, %f27, %f25;
	mad.lo.s32 	%r38, %r22, %r5, %r2;
	cvta.to.global.u64 	%rd6, %rd4;
	mul.wide.s32 	%rd7, %r38, 4;
	add.s64 	%rd8, %rd6, %rd7;
	st.global.f32 	[%rd8], %f28;
$L__BB3_11:
	ret;

}


// ===== COMPILED SASS (sm_100) =====

	.target	sm_100

	.elftype	@"ET_EXEC"


//--------------------- .note.nv.tkinfo           --------------------------
	.section	.note.nv.tkinfo,"",@"SHT_NOTE"
	.sectionflags	@"SHF_NOTE_NV_TKINFO"
	.tkinfo
        /*0018*/ 	.word	0x00000002
        /*0030*/ 	.string	""
        /*0030*/ 	.string	"ptxas"
        /*0030*/ 	.string	"Cuda compilation tools, release 13.0, V13.0.88"
        /*0030*/ 	.string	"Build cuda_13.0.r13.0/compiler.36424714_0"
        /*0030*/ 	.string	"-arch sm_100 -m 64 "



//--------------------- .note.nv.cuinfo           --------------------------
	.section	.note.nv.cuinfo,"",@"SHT_NOTE"
	.sectionflags	@"SHF_NOTE_NV_CUINFO"
        /*0018*/ 	.short	0x0002
        /*001a*/ 	.short	0x0064
        /*001c*/ 	.short	0x0082
	.zero		2


//--------------------- .nv.info                  --------------------------
	.section	.nv.info,"",@"SHT_CUDA_INFO"
	.align	4


	//----- nvinfo : EIATTR_REGCOUNT
	.align		4
        /*0000*/ 	.byte	0x04, 0x2f
        /*0002*/ 	.short	(.L_2 - .L_1)
	.align		4
.L_1:
        /*0004*/ 	.word	index@(_Z27conv2D_basic_boundary_checkPKfS0_Pfiii)
        /*0008*/ 	.word	0x0000001e


	//----- nvinfo : EIATTR_FRAME_SIZE
	.align		4
.L_2:
        /*000c*/ 	.byte	0x04, 0x11
        /*000e*/ 	.short	(.L_4 - .L_3)
	.align		4
.L_3:
        /*0010*/ 	.word	index@(_Z27conv2D_basic_boundary_checkPKfS0_Pfiii)
        /*0014*/ 	.word	0x00000000


	//----- nvinfo : EIATTR_REGCOUNT
	.align		4
.L_4:
        /*0018*/ 	.byte	0x04, 0x2f
        /*001a*/ 	.short	(.L_6 - .L_5)
	.align		4
.L_5:
        /*001c*/ 	.word	index@(_Z12conv2D_basicPKfS0_Pfiii)
        /*0020*/ 	.word	0x00000020


	//----- nvinfo : EIATTR_FRAME_SIZE
	.align		4
.L_6:
        /*0024*/ 	.byte	0x04, 0x11
        /*0026*/ 	.short	(.L_8 - .L_7)
	.align		4
.L_7:
        /*0028*/ 	.word	index@(_Z12conv2D_basicPKfS0_Pfiii)
        /*002c*/ 	.word	0x00000000


	//----- nvinfo : EIATTR_REGCOUNT
	.align		4
.L_8:
        /*0030*/ 	.byte	0x04, 0x2f
        /*0032*/ 	.short	(.L_10 - .L_9)
	.align		4
.L_9:
        /*0034*/ 	.word	index@(_Z19conv2D_constant_memPKfPfii)
        /*0038*/ 	.word	0x00000017


	//----- nvinfo : EIATTR_FRAME_SIZE
	.align		4
.L_10:
        /*003c*/ 	.byte	0x04, 0x11
        /*003e*/ 	.short	(.L_12 - .L_11)
	.align		4
.L_11:
        /*0040*/ 	.word	index@(_Z19conv2D_constant_memPKfPfii)
        /*0044*/ 	.word	0x00000000


	//----- nvinfo : EIATTR_REGCOUNT
	.align		4
.L_12:
        /*0048*/ 	.byte	0x04, 0x2f
        /*004a*/ 	.short	(.L_14 - .L_13)
	.align		4
.L_13:
        /*004c*/ 	.word	index@(_Z25conv2D_constant_mem_tiledPKfPfii)
        /*0050*/ 	.word	0x00000016


	//----- nvinfo : EIATTR_FRAME_SIZE
	.align		4
.L_14:
        /*0054*/ 	.byte	0x04, 0x11
        /*0056*/ 	.short	(.L_16 - .L_15)
	.align		4
.L_15:
        /*0058*/ 	.word	index@(_Z25conv2D_constant_mem_tiledPKfPfii)
        /*005c*/ 	.word	0x00000000


	//----- nvinfo : EIATTR_MIN_STACK_SIZE
	.align		4
.L_16:
        /*0060*/ 	.byte	0x04, 0x12
        /*0062*/ 	.short	(.L_18 - .L_17)
	.align		4
.L_17:
        /*0064*/ 	.word	index@(_Z25conv2D_constant_mem_tiledPKfPfii)
        /*0068*/ 	.word	0x00000000


	//----- nvinfo : EIATTR_MIN_STACK_SIZE
	.align		4
.L_18:
        /*006c*/ 	.byte	0x04, 0x12
        /*006e*/ 	.short	(.L_20 - .L_19)
	.align		4
.L_19:
        /*0070*/ 	.word	index@(_Z19conv2D_constant_memPKfPfii)
        /*0074*/ 	.word	0x00000000


	//----- nvinfo : EIATTR_MIN_STACK_SIZE
	.align		4
.L_20:
        /*0078*/ 	.byte	0x04, 0x12
        /*007a*/ 	.short	(.L_22 - .L_21)
	.align		4
.L_21:
        /*007c*/ 	.word	index@(_Z12conv2D_basicPKfS0_Pfiii)
        /*0080*/ 	.word	0x00000000


	//----- nvinfo : EIATTR_MIN_STACK_SIZE
	.align		4
.L_22:
        /*0084*/ 	.byte	0x04, 0x12
        /*0086*/ 	.short	(.L_24 - .L_23)
	.align		4
.L_23:
        /*0088*/ 	.word	index@(_Z27conv2D_basic_boundary_checkPKfS0_Pfiii)
        /*008c*/ 	.word	0x00000000
.L_24:


//--------------------- .nv.compat                --------------------------
	.section	.nv.compat,"",@"SHT_CUDA_COMPAT_INFO"
	.align	4
        /*0000*/ 	.byte	0x02, 0x09, 0x00, 0x00, 0x02, 0x02, 0x01, 0x00, 0x02, 0x05, 0x05, 0x00, 0x03, 0x07, 0x01, 0x01
        /*0010*/ 	.byte	0x02, 0x03, 0x00, 0x00, 0x02, 0x06, 0x01, 0x00, 0x04, 0x0b, 0x08, 0x00, 0x09, 0x00, 0x00, 0x00
        /*0020*/ 	.byte	0x00, 0x00, 0x00, 0x00


//--------------------- .nv.info._Z25conv2D_constant_mem_tiledPKfPfii --------------------------
	.section	.nv.info._Z25conv2D_constant_mem_tiledPKfPfii,"",@"SHT_CUDA_INFO"
	.sectionflags	@""
	.align	4


	//----- nvinfo : EIATTR_CUDA_API_VERSION
	.align		4
        /*0000*/ 	.byte	0x04, 0x37
        /*0002*/ 	.short	(.L_26 - .L_25)
.L_25:
        /*0004*/ 	.word	0x00000082


	//----- nvinfo : EIATTR_KPARAM_INFO
	.align		4
.L_26:
        /*0008*/ 	.byte	0x04, 0x17
        /*000a*/ 	.short	(.L_28 - .L_27)
.L_27:
        /*000c*/ 	.word	0x00000000
        /*0010*/ 	.short	0x0003
        /*0012*/ 	.short	0x0014
        /*0014*/ 	.byte	0x00, 0xf0, 0x11, 0x00


	//----- nvinfo : EIATTR_KPARAM_INFO
	.align		4
.L_28:
        /*0018*/ 	.byte	0x04, 0x17
        /*001a*/ 	.short	(.L_30 - .L_29)
.L_29:
        /*001c*/ 	.word	0x00000000
        /*0020*/ 	.short	0x0002
        /*0022*/ 	.short	0x0010
        /*0024*/ 	.byte	0x00, 0xf0, 0x11, 0x00


	//----- nvinfo : EIATTR_KPARAM_INFO
	.align		4
.L_30:
        /*0028*/ 	.byte	0x04, 0x17
        /*002a*/ 	.short	(.L_32 - .L_31)
.L_31:
        /*002c*/ 	.word	0x00000000
        /*0030*/ 	.short	0x0001
        /*0032*/ 	.short	0x0008
        /*0034*/ 	.byte	0x00, 0xf5, 0x21, 0x00


	//----- nvinfo : EIATTR_KPARAM_INFO
	.align		4
.L_32:
        /*0038*/ 	.byte	0x04, 0x17
        /*003a*/ 	.short	(.L_34 - .L_33)
.L_33:
        /*003c*/ 	.word	0x00000000
        /*0040*/ 	.short	0x0000
        /*0042*/ 	.short	0x0000
        /*0044*/ 	.byte	0x00, 0xf5, 0x21, 0x00


	//----- nvinfo : EIATTR_SPARSE_MMA_MASK
	.align		4
.L_34:
        /*0048*/ 	.byte	0x03, 0x50
        /*004a*/ 	.short	0x0000


	//----- nvinfo : EIATTR_MAXREG_COUNT
	.align		4
        /*004c*/ 	.byte	0x03, 0x1b
        /*004e*/ 	.short	0x00ff


	//----- nvinfo : EIATTR_NUM_BARRIERS
	.align		4
        /*0050*/ 	.byte	0x02, 0x4c
        /*0052*/ 	.byte	0x01
	.zero		1


	//----- nvinfo : EIATTR_MERCURY_ISA_VERSION
	.align		4
        /*0054*/ 	.byte	0x03, 0x5f
        /*0056*/ 	.short	0x0101


	//----- nvinfo : EIATTR_VRC_CTA_INIT_COUNT
	.align		4
        /*0058*/ 	.byte	0x02, 0x4a
	.zero		1
	.zero		1


	//----- nvinfo : EIATTR_EXIT_INSTR_OFFSETS
	.align		4
        /*005c*/ 	.byte	0x04, 0x1c
        /*005e*/ 	.short	(.L_36 - .L_35)


	//   ....[0]....
.L_35:
        /*0060*/ 	.word	0x000003b0


	//   ....[1]....
        /*0064*/ 	.word	0x000005a0


	//----- nvinfo : EIATTR_CRS_STACK_SIZE
	.align		4
.L_36:
        /*0068*/ 	.byte	0x04, 0x1e
        /*006a*/ 	.short	(.L_38 - .L_37)
.L_37:
        /*006c*/ 	.word	0x00000000


	//----- nvinfo : EIATTR_CBANK_PARAM_SIZE
	.align		4
.L_38:
        /*0070*/ 	.byte	0x03, 0x19
        /*0072*/ 	.short	0x0018


	//----- nvinfo : EIATTR_PARAM_CBANK
	.align		4
        /*0074*/ 	.byte	0x04, 0x0a
        /*0076*/ 	.short	(.L_40 - .L_39)
	.align		4
.L_39:
        /*0078*/ 	.word	index@(.nv.constant0._Z25conv2D_constant_mem_tiledPKfPfii)
        /*007c*/ 	.short	0x0380
        /*007e*/ 	.short	0x0018


	//----- nvinfo : EIATTR_SW_WAR
	.align		4
.L_40:
        /*0080*/ 	.byte	0x04, 0x36
        /*0082*/ 	.short	(.L_42 - .L_41)
.L_41:
        /*0084*/ 	.word	0x00000008
.L_42:


//--------------------- .nv.info._Z19conv2D_constant_memPKfPfii --------------------------
	.section	.nv.info._Z19conv2D_constant_memPKfPfii,"",@"SHT_CUDA_INFO"
	.sectionflags	@""
	.align	4


	//----- nvinfo : EIATTR_CUDA_API_VERSION
	.align		4
        /*0000*/ 	.byte	0x04, 0x37
        /*0002*/ 	.short	(.L_44 - .L_43)
.L_43:
        /*0004*/ 	.word	0x00000082


	//----- nvinfo : EIATTR_KPARAM_INFO
	.align		4
.L_44:
        /*0008*/ 	.byte	0x04, 0x17
        /*000a*/ 	.short	(.L_46 - .L_45)
.L_45:
        /*000c*/ 	.word	0x00000000
        /*0010*/ 	.short	0x0003
        /*0012*/ 	.short	0x0014
        /*0014*/ 	.byte	0x00, 0xf0, 0x11, 0x00


	//----- nvinfo : EIATTR_KPARAM_INFO
	.align		4
.L_46:
        /*0018*/ 	.byte	0x04, 0x17
        /*001a*/ 	.short	(.L_48 - .L_47)
.L_47:
        /*001c*/ 	.word	0x00000000
        /*0020*/ 	.short	0x0002
        /*0022*/ 	.short	0x0010
        /*0024*/ 	.byte	0x00, 0xf0, 0x11, 0x00


	//----- nvinfo : EIATTR_KPARAM_INFO
	.align		4
.L_48:
        /*0028*/ 	.byte	0x04, 0x17
        /*002a*/ 	.short	(.L_50 - .L_49)
.L_49:
        /*002c*/ 	.word	0x00000000
        /*0030*/ 	.short	0x0001
        /*0032*/ 	.short	0x0008
        /*0034*/ 	.byte	0x00, 0xf5, 0x21, 0x00


	//----- nvinfo : EIATTR_KPARAM_INFO
	.align		4
.L_50:
        /*0038*/ 	.byte	0x04, 0x17
        /*003a*/ 	.short	(.L_52 - .L_51)
.L_51:
        /*003c*/ 	.word	0x00000000
        /*0040*/ 	.short	0x0000
        /*0042*/ 	.short	0x0000
        /*0044*/ 	.byte	0x00, 0xf5, 0x21, 0x00


	//----- nvinfo : EIATTR_SPARSE_MMA_MASK
	.align		4
.L_52:
        /*0048*/ 	.byte	0x03, 0x50
        /*004a*/ 	.short	0x0000


	//----- nvinfo : EIATTR_MAXREG_COUNT
	.align		4
        /*004c*/ 	.byte	0x03, 0x1b
        /*004e*/ 	.short	0x00ff


	//----- nvinfo : EIATTR_MERCURY_ISA_VERSION
	.align		4
        /*0050*/ 	.byte	0x03, 0x5f
        /*0052*/ 	.short	0x0101


	//----- nvinfo : EIATTR_VRC_CTA_INIT_COUNT
	.align		4
        /*0054*/ 	.byte	0x02, 0x4a
	.zero		1
	.zero		1


	//----- nvinfo : EIATTR_EXIT_INSTR_OFFSETS
	.align		4
        /*0058*/ 	.byte	0x04, 0x1c
        /*005a*/ 	.short	(.L_54 - .L_53)


	//   ....[0]....
.L_53:
        /*005c*/ 	.word	0x000000c0


	//   ....[1]....
        /*0060*/ 	.word	0x00000560


	//----- nvinfo : EIATTR_CBANK_PARAM_SIZE
	.align		4
.L_54:
        /*0064*/ 	.byte	0x03, 0x19
        /*0066*/ 	.short	0x0018


	//----- nvinfo : EIATTR_PARAM_CBANK
	.align		4
        /*0068*/ 	.byte	0x04, 0x0a
        /*006a*/ 	.short	(.L_56 - .L_55)
	.align		4
.L_55:
        /*006c*/ 	.word	index@(.nv.constant0._Z19conv2D_constant_memPKfPfii)
        /*0070*/ 	.short	0x0380
        /*0072*/ 	.short	0x0018


	//----- nvinfo : EIATTR_SW_WAR
	.align		4
.L_56:
        /*0074*/ 	.byte	0x04, 0x36
        /*0076*/ 	.short	(.L_58 - .L_57)
.L_57:
        /*0078*/ 	.word	0x00000008
.L_58:


//--------------------- .nv.info._Z12conv2D_basicPKfS0_Pfiii --------------------------
	.section	.nv.info._Z12conv2D_basicPKfS0_Pfiii,"",@"SHT_CUDA_INFO"
	.sectionflags	@""
	.align	4


	//----- nvinfo : EIATTR_CUDA_API_VERSION
	.align		4
        /*0000*/ 	.byte	0x04, 0x37
        /*0002*/ 	.short	(.L_60 - .L_59)
.L_59:
        /*0004*/ 	.word	0x00000082


	//----- nvinfo : EIATTR_KPARAM_INFO
	.align		4
.L_60:
        /*0008*/ 	.byte	0x04, 0x17
        /*000a*/ 	.short	(.L_62 - .L_61)
.L_61:
        /*000c*/ 	.word	0x00000000
        /*0010*/ 	.short	0x0005
        /*0012*/ 	.short	0x0020
        /*0014*/ 	.byte	0x00, 0xf0, 0x11, 0x00


	//----- nvinfo : EIATTR_KPARAM_INFO
	.align		4
.L_62:
        /*0018*/ 	.byte	0x04, 0x17
        /*001a*/ 	.short	(.L_64 - .L_63)
.L_63:
        /*001c*/ 	.word	0x00000000
        /*0020*/ 	.short	0x0004
        /*0022*/ 	.short	0x001c
        /*0024*/ 	.byte	0x00, 0xf0, 0x11, 0x00


	//----- nvinfo : EIATTR_KPARAM_INFO
	.align		4
.L_64:
        /*0028*/ 	.byte	0x04, 0x17
        /*002a*/ 	.short	(.L_66 - .L_65)
.L_65:
        /*002c*/ 	.word	0x00000000
        /*0030*/ 	.short	0x0003
        /*0032*/ 	.short	0x0018
        /*0034*/ 	.byte	0x00, 0xf0, 0x11, 0x00


	//----- nvinfo : EIATTR_KPARAM_INFO
	.align		4
.L_66:
        /*0038*/ 	.byte	0x04, 0x17
        /*003a*/ 	.short	(.L_68 - .L_67)
.L_67:
        /*003c*/ 	.word	0x00000000
        /*0040*/ 	.short	0x0002
        /*0042*/ 	.short	0x0010
        /*0044*/ 	.byte	0x00, 0xf5, 0x21, 0x00


	//----- nvinfo : EIATTR_KPARAM_INFO
	.align		4
.L_68:
        /*0048*/ 	.byte	0x04, 0x17
        /*004a*/ 	.short	(.L_70 - .L_69)
.L_69:
        /*004c*/ 	.word	0x00000000
        /*0050*/ 	.short	0x0001
        /*0052*/ 	.short	0x0008
        /*0054*/ 	.byte	0x00, 0xf5, 0x21, 0x00


	//----- nvinfo : EIATTR_KPARAM_INFO
	.align		4
.L_70:
        /*0058*/ 	.byte	0x04, 0x17
        /*005a*/ 	.short	(.L_72 - .L_71)
.L_71:
        /*005c*/ 	.word	0x00000000
        /*0060*/ 	.short	0x0000
        /*0062*/ 	.short	0x0000
        /*0064*/ 	.byte	0x00, 0xf5, 0x21, 0x00


	//----- nvinfo : EIATTR_SPARSE_MMA_MASK
	.align		4
.L_72:
        /*0068*/ 	.byte	0x03, 0x50
        /*006a*/ 	.short	0x0000


	//----- nvinfo : EIATTR_MAXREG_COUNT
	.align		4
        /*006c*/ 	.byte	0x03, 0x1b
        /*006e*/ 	.short	0x00ff


	//----- nvinfo : EIATTR_MERCURY_ISA_VERSION
	.align		4
        /*0070*/ 	.byte	0x03, 0x5f
        /*0072*/ 	.short	0x0101


	//----- nvinfo : EIATTR_VRC_CTA_INIT_COUNT
	.align		4
        /*0074*/ 	.byte	0x02, 0x4a
	.zero		1
	.zero		1


	//----- nvinfo : EIATTR_EXIT_INSTR_OFFSETS
	.align		4
        /*0078*/ 	.byte	0x04, 0x1c
        /*007a*/ 	.short	(.L_74 - .L_73)


	//   ....[0]....
.L_73:
        /*007c*/ 	.word	0x00000120


	//   ....[1]....
        /*0080*/ 	.word	0x00000c00


	//----- nvinfo : EIATTR_CBANK_PARAM_SIZE
	.align		4
.L_74:
        /*0084*/ 	.byte	0x03, 0x19
        /*0086*/ 	.short	0x0024


	//----- nvinfo : EIATTR_PARAM_CBANK
	.align		4
        /*0088*/ 	.byte	0x04, 0x0a
        /*008a*/ 	.short	(.L_76 - .L_75)
	.align		4
.L_75:
        /*008c*/ 	.word	index@(.nv.constant0._Z12conv2D_basicPKfS0_Pfiii)
        /*0090*/ 	.short	0x0380
        /*0092*/ 	.short	0x0024


	//----- nvinfo : EIATTR_SW_WAR
	.align		4
.L_76:
        /*0094*/ 	.byte	0x04, 0x36
        /*0096*/ 	.short	(.L_78 - .L_77)
.L_77:
        /*0098*/ 	.word	0x00000008
.L_78:


//--------------------- .nv.info._Z27conv2D_basic_boundary_checkPKfS0_Pfiii --------------------------
	.section	.nv.info._Z27conv2D_basic_boundary_checkPKfS0_Pfiii,"",@"SHT_CUDA_INFO"
	.sectionflags	@""
	.align	4


	//----- nvinfo : EIATTR_CUDA_API_VERSION
	.align		4
        /*0000*/ 	.byte	0x04, 0x37
        /*0002*/ 	.short	(.L_80 - .L_79)
.L_79:
        /*0004*/ 	.word	0x00000082


	//----- nvinfo : EIATTR_KPARAM_INFO
	.align		4
.L_80:
        /*0008*/ 	.byte	0x04, 0x17
        /*000a*/ 	.short	(.L_82 - .L_81)
.L_81:
        /*000c*/ 	.word	0x00000000
        /*0010*/ 	.short	0x0005
        /*0012*/ 	.short	0x0020
        /*0014*/ 	.byte	0x00, 0xf0, 0x11, 0x00


	//----- nvinfo : EIATTR_KPARAM_INFO
	.align		4
.L_82:
        /*0018*/ 	.byte	0x04, 0x17
        /*001a*/ 	.short	(.L_84 - .L_83)
.L_83:
        /*001c*/ 	.word	0x00000000
        /*0020*/ 	.short	0x0004
        /*0022*/ 	.short	0x001c
        /*0024*/ 	.byte	0x00, 0xf0, 0x11, 0x00


	//----- nvinfo : EIATTR_KPARAM_INFO
	.align		4
.L_84:
        /*0028*/ 	.byte	0x04, 0x17
        /*002a*/ 	.short	(.L_86 - .L_85)
.L_85:
        /*002c*/ 	.word	0x00000000
        /*0030*/ 	.short	0x0003
        /*0032*/ 	.short	0x0018
        /*0034*/ 	.byte	0x00, 0xf0, 0x11, 0x00


	//----- nvinfo : EIATTR_KPARAM_INFO
	.align		4
.L_86:
        /*0038*/ 	.byte	0x04, 0x17
        /*003a*/ 	.short	(.L_88 - .L_87)
.L_87:
        /*003c*/ 	.word	0x00000000
        /*0040*/ 	.short	0x0002
        /*0042*/ 	.short	0x0010
        /*0044*/ 	.byte	0x00, 0xf5, 0x21, 0x00


	//----- nvinfo : EIATTR_KPARAM_INFO
	.align		4
.L_88:
        /*0048*/ 	.byte	0x04, 0x17
        /*004a*/ 	.short	(.L_90 - .L_89)
.L_89:
        /*004c*/ 	.word	0x00000000
        /*0050*/ 	.short	0x0001
        /*0052*/ 	.short	0x0008
        /*0054*/ 	.byte	0x00, 0xf5, 0x21, 0x00


	//----- nvinfo : EIATTR_KPARAM_INFO
	.align		4
.L_90:
        /*0058*/ 	.byte	0x04, 0x17
        /*005a*/ 	.short	(.L_92 - .L_91)
.L_91:
        /*005c*/ 	.word	0x00000000
        /*0060*/ 	.short	0x0000
        /*0062*/ 	.short	0x0000
        /*0064*/ 	.byte	0x00, 0xf5, 0x21, 0x00


	//----- nvinfo : EIATTR_SPARSE_MMA_MASK
	.align		4
.L_92:
        /*0068*/ 	.byte	0x03, 0x50
        /*006a*/ 	.short	0x0000


	//----- nvinfo : EIATTR_MAXREG_COUNT
	.align		4
        /*006c*/ 	.byte	0x03, 0x1b
        /*006e*/ 	.short	0x00ff


	//----- nvinfo : EIATTR_MERCURY_ISA_VERSION
	.align		4
        /*0070*/ 	.byte	0x03, 0x5f
        /*0072*/ 	.short	0x0101


	//----- nvinfo : EIATTR_VRC_CTA_INIT_COUNT
	.align		4
        /*0074*/ 	.byte	0x02, 0x4a
	.zero		1
	.zero		1


	//----- nvinfo : EIATTR_EXIT_INSTR_OFFSETS
	.align		4
        /*0078*/ 	.byte	0x04, 0x1c
        /*007a*/ 	.short	(.L_94 - .L_93)


	//   ....[0]....
.L_93:
        /*007c*/ 	.word	0x000000d0


	//   ....[1]....
        /*0080*/ 	.word	0x00000ef0


	//----- nvinfo : EIATTR_CRS_STACK_SIZE
	.align		4
.L_94:
        /*0084*/ 	.byte	0x04, 0x1e
        /*0086*/ 	.short	(.L_96 - .L_95)
.L_95:
        /*0088*/ 	.word	0x00000000


	//----- nvinfo : EIATTR_CBANK_PARAM_SIZE
	.align		4
.L_96:
        /*008c*/ 	.byte	0x03, 0x19
        /*008e*/ 	.short	0x0024


	//----- nvinfo : EIATTR_PARAM_CBANK
	.align		4
        /*0090*/ 	.byte	0x04, 0x0a
        /*0092*/ 	.short	(.L_98 - .L_97)
	.align		4
.L_97:
        /*0094*/ 	.word	index@(.nv.constant0._Z27conv2D_basic_boundary_checkPKfS0_Pfiii)
        /*0098*/ 	.short	0x0380
        /*009a*/ 	.short	0x0024


	//----- nvinfo : EIATTR_SW_WAR
	.align		4
.L_98:
        /*009c*/ 	.byte	0x04, 0x36
        /*009e*/ 	.short	(.L_100 - .L_99)
.L_99:
        /*00a0*/ 	.word	0x00000008
.L_100:


//--------------------- .nv.callgraph             --------------------------
	.section	.nv.callgraph,"",@"SHT_CUDA_CALLGRAPH"
	.align	4
	.sectionentsize	8
	.align		4
        /*0000*/ 	.word	0x00000000
	.align		4
        /*0004*/ 	.word	0xffffffff
	.align		4
        /*0008*/ 	.word	0x00000000
	.align		4
        /*000c*/ 	.word	0xfffffffe
	.align		4
        /*0010*/ 	.word	0x00000000
	.align		4
        /*0014*/ 	.word	0xfffffffd
	.align		4
        /*0018*/ 	.word	0x00000000
	.align		4
        /*001c*/ 	.word	0xfffffffc


//--------------------- .nv.constant3             --------------------------
	.section	.nv.constant3,"a",@progbits
	.align	4
.nv.constant3:
	.type		const_conv_kernel,@object
	.size		const_conv_kernel,(.L_0 - const_conv_kernel)
const_conv_kernel:
	.zero		36
.L_0:


//--------------------- .text._Z25conv2D_constant_mem_tiledPKfPfii --------------------------
	.section	.text._Z25conv2D_constant_mem_tiledPKfPfii,"ax",@progbits
	.align	128
        .global         _Z25conv2D_constant_mem_tiledPKfPfii
        .type           _Z25conv2D_constant_mem_tiledPKfPfii,@function
        .size           _Z25conv2D_constant_mem_tiledPKfPfii,(.L_x_24 - _Z25conv2D_constant_mem_tiledPKfPfii)
        .other          _Z25conv2D_constant_mem_tiledPKfPfii,@"STO_CUDA_ENTRY STV_DEFAULT"
_Z25conv2D_constant_mem_tiledPKfPfii:
.text._Z25conv2D_constant_mem_tiledPKfPfii:
[----:B------:R-:W-:Y:S01]  /*0000*/  LDC R1, c[0x0][0x37c] ;  /* 0x0000df00ff017b82 */ /* 0x000fe20000000800 */
[----:B------:R-:W0:Y:S07]  /*0010*/  S2R R16, SR_TID.Y ;  /* 0x0000000000107919 */ /* 0x000e2e0000002200 */
[----:B------:R-:W1:Y:S01]  /*0020*/  S2UR UR4, SR_CTAID.Y ;  /* 0x00000000000479c3 */ /* 0x000e620000002600 */
[----:B------:R-:W2:Y:S01]  /*0030*/  LDCU.64 UR8, c[0x0][0x358] ;  /* 0x00006b00ff0877ac */ /* 0x000ea20008000a00 */
[----:B------:R-:W-:Y:S01]  /*0040*/  BSSY.RECONVERGENT B0, `(.L_x_0) ;  /* 0x0000032000007945 */ /* 0x000fe20003800200 */
[----:B------:R-:W3:Y:S01]  /*0050*/  S2R R17, SR_TID.X ;  /* 0x0000000000117919 */ /* 0x000ee20000002100 */
[----:B------:R-:W4:Y:S04]  /*0060*/  LDCU UR10, c[0x0][0x394] ;  /* 0x00007280ff0a77ac */ /* 0x000f280008000800 */
[----:B------:R-:W3:Y:S08]  /*0070*/  S2UR UR6, SR_CTAID.X ;  /* 0x00000000000679c3 */ /* 0x000ef00000002500 */
[----:B------:R-:W3:Y:S01]  /*0080*/  LDC R4, c[0x0][0x360] ;  /* 0x0000d800ff047b82 */ /* 0x000ee20000000800 */
[----:B------:R-:W1:Y:S01]  /*0090*/  LDCU UR5, c[0x0][0x364] ;  /* 0x00006c80ff0577ac */ /* 0x000e620008000800 */
[----:B0-----:R-:W-:Y:S01]  /*00a0*/  ISETP.GT.U32.AND P0, PT, R16, 0x11, PT ;  /* 0x000000111000780c */ /* 0x001fe20003f04070 */
[----:B-1----:R-:W-:Y:S01]  /*00b0*/  UIMAD UR4, UR4, UR5, URZ ;  /* 0x00000005040472a4 */ /* 0x002fe2000f8e02ff */
[----:B---3--:R-:W-:-:S05]  /*00c0*/  IMAD R4, R4, UR6, R17 ;  /* 0x0000000604047c24 */ /* 0x008fca000f8e0211 */
[----:B------:R-:W-:-:S06]  /*00d0*/  IADD3 R5, PT, PT, R16, UR4, RZ ;  /* 0x0000000410057c10 */ /* 0x000fcc000fffe0ff */
[----:B--2-4-:R-:W-:Y:S05]  /*00e0*/  @P0 BRA `(.L_x_1) ;  /* 0x00000000009c0947 */ /* 0x014fea0003800000 */
[----:B------:R-:W0:Y:S01]  /*00f0*/  S2UR UR6, SR_CgaCtaId ;  /* 0x00000000000679c3 */ /* 0x000e220000008800 */
[----:B------:R-:W-:Y:S01]  /*0100*/  UMOV UR5, 0x400 ;  /* 0x0000040000057882 */ /* 0x000fe20000000000 */
[----:B------:R-:W-:Y:S01]  /*0110*/  VIADD R0, R17, 0xffffffff ;  /* 0xffffffff11007836 */ /* 0x000fe20000000000 */
[----:B------:R-:W-:Y:S01]  /*0120*/  IADD3 R9, PT, PT, R4, -0x1, RZ ;  /* 0xffffffff04097810 */ /* 0x000fe20007ffe0ff */
[----:B------:R-:W-:Y:S01]  /*0130*/  IMAD.MOV.U32 R7, RZ, RZ, R16 ;  /* 0x000000ffff077224 */ /* 0x000fe200078e0010 */
[----:B0-----:R-:W-:-:S06]  /*0140*/  ULEA UR5, UR6, UR5, 0x18 ;  /* 0x0000000506057291 */ /* 0x001fcc000f8ec0ff */
[----:B------:R-:W-:-:S07]  /*0150*/  LEA R8, R17, UR5, 0x2 ;  /* 0x0000000511087c11 */ /* 0x000fce000f8e10ff */
.L_x_5:
[----:B------:R-:W-:Y:S01]  /*0160*/  ISETP.GT.U32.AND P0, PT, R17, 0x11, PT ;  /* 0x000000111100780c */ /* 0x000fe20003f04070 */
[----:B------:R-:W-:Y:S01]  /*0170*/  BSSY.RECONVERGENT B1, `(.L_x_2) ;  /* 0x000001c000017945 */ /* 0x000fe20003800200 */
[C---:B------:R-:W-:Y:S02]  /*0180*/  ISETP.GE.U32.AND P2, PT, R7.reuse, 0x2, PT ;  /* 0x000000020700780c */ /* 0x040fe40003f46070 */
[----:B------:R-:W-:-:S09]  /*0190*/  IADD3 R15, PT, PT, R7, 0x10, RZ ;  /* 0x00000010070f7810 */ /* 0x000fd20007ffe0ff */
[----:B------:R-:W-:Y:S05]  /*01a0*/  @P0 BRA `(.L_x_3) ;  /* 0x0000000000600947 */ /* 0x000fea0003800000 */
[----:B------:R-:W0:Y:S01]  /*01b0*/  LDCU.64 UR6, c[0x0][0x390] ;  /* 0x00007200ff0677ac */ /* 0x000e220008000a00 */
[----:B------:R-:W1:Y:S01]  /*01c0*/  LDC.64 R2, c[0x0][0x380] ;  /* 0x0000e000ff027b82 */ /* 0x000e620000000a00 */
[----:B------:R-:W-:Y:S01]  /*01d0*/  VIADD R10, R7, UR4 ;  /* 0x00000004070a7c36 */ /* 0x000fe20008000000 */
[----:B------:R-:W-:Y:S01]  /*01e0*/  MOV R13, R0 ;  /* 0x00000000000d7202 */ /* 0x000fe20000000f00 */
[----:B------:R-:W-:-:S03]  /*01f0*/  IMAD.MOV.U32 R12, RZ, RZ, R4 ;  /* 0x000000ffff0c7224 */ /* 0x000fc600078e0004 */
[C---:B------:R-:W-:Y:S02]  /*0200*/  IADD3 R6, PT, PT, R10.reuse, -0x1, RZ ;  /* 0xffffffff0a067810 */ /* 0x040fe40007ffe0ff */
[----:B0-----:R-:W-:-:S03]  /*0210*/  ISETP.GT.AND P0, PT, R10, UR6, PT ;  /* 0x000000060a007c0c */ /* 0x001fc6000bf04270 */
[----:B------:R-:W-:Y:S01]  /*0220*/  IMAD R11, R6, UR7, R9 ;  /* 0x00000007060b7c24 */ /* 0x000fe2000f8e0209 */
[----:B------:R-:W-:Y:S01]  /*0230*/  ISETP.NE.AND P0, PT, R10, RZ, !P0 ;  /* 0x000000ff0a00720c */ /* 0x000fe20004705270 */
[----:B------:R-:W-:-:S12]  /*0240*/  IMAD R10, R7, 0x48, R8 ;  /* 0x00000048070a7824 */ /* 0x000fd800078e0208 */
.L_x_4:
[----:B------:R-:W-:-:S05]  /*0250*/  VIADD R6, R12, 0xffffffff ;  /* 0xffffffff0c067836 */ /* 0x000fca0000000000 */
[----:B------:R-:W-:-:S04]  /*0260*/  ISETP.LT.OR P1, PT, R6, RZ, !P0 ;  /* 0x000000ff0600720c */ /* 0x000fc80004721670 */
[----:B------:R-:W-:Y:S01]  /*0270*/  ISETP.GE.OR P1, PT, R6, UR10, P1 ;  /* 0x0000000a06007c0c */ /* 0x000fe20008f26670 */
[----:B-1----:R-:W-:-:S12]  /*0280*/  IMAD.WIDE R6, R11, 0x4, R2 ;  /* 0x000000040b067825 */ /* 0x002fd800078e0202 */
[----:B------:R-:W2:Y:S01]  /*0290*/  @!P1 LDG.E R7, desc[UR8][R6.64] ;  /* 0x0000000806079981 */ /* 0x000ea2000c1e1900 */
[C---:B------:R-:W-:Y:S01]  /*02a0*/  IADD3 R14, PT, PT, R13.reuse, 0x1, RZ ;  /* 0x000000010d0e7810 */ /* 0x040fe20007ffe0ff */
[----:B------:R-:W-:Y:S01]  /*02b0*/  VIADD R13, R13, 0x10 ;  /* 0x000000100d0d7836 */ /* 0x000fe20000000000 */
[----:B------:R-:W-:Y:S02]  /*02c0*/  IADD3 R12, PT, PT, R12, 0x10, RZ ;  /* 0x000000100c0c7810 */ /* 0x000fe40007ffe0ff */
[----:B------:R-:W-:Y:S01]  /*02d0*/  IADD3 R11, PT, PT, R11, 0x10, RZ ;  /* 0x000000100b0b7810 */ /* 0x000fe20007ffe0ff */
[----:B--2---:R-:W-:Y:S04]  /*02e0*/  @!P1 STS [R10], R7 ;  /* 0x000000070a009388 */ /* 0x004fe80000000800 */
[----:B------:R0:W-:Y:S01]  /*02f0*/  @P1 STS [R10], RZ ;  /* 0x000000ff0a001388 */ /* 0x0001e20000000800 */
[----:B------:R-:W-:Y:S01]  /*0300*/  ISETP.GE.U32.AND P1, PT, R14, 0x2, PT ;  /* 0x000000020e00780c */ /* 0x000fe20003f26070 */
[----:B0-----:R-:W-:-:S12]  /*0310*/  VIADD R10, R10, 0x40 ;  /* 0x000000400a0a7836 */ /* 0x001fd80000000000 */
[----:B------:R-:W-:Y:S05]  /*0320*/  @!P1 BRA `(.L_x_4) ;  /* 0xfffffffc00c89947 */ /* 0x000fea000383ffff */
.L_x_3:
[----:B------:R-:W-:Y:S05]  /*0330*/  BSYNC.RECONVERGENT B1 ;  /* 0x0000000000017941 */ /* 0x000fea0003800200 */
.L_x_2:
[----:B------:R-:W-:Y:S01]  /*0340*/  MOV R7, R15 ;  /* 0x0000000f00077202 */ /* 0x000fe20000000f00 */
[----:B------:R-:W-:Y:S06]  /*0350*/  @!P2 BRA `(.L_x_5) ;  /* 0xfffffffc0080a947 */ /* 0x000fec000383ffff */
.L_x_1:
[----:B------:R-:W-:Y:S05]  /*0360*/  BSYNC.RECONVERGENT B0 ;  /* 0x0000000000007941 */ /* 0x000fea0003800200 */
.L_x_0:
[----:B------:R-:W0:Y:S01]  /*0370*/  LDCU.64 UR16, c[0x0][0x390] ;  /* 0x00007200ff1077ac */ /* 0x000e220008000a00 */
[----:B------:R-:W-:Y:S01]  /*0380*/  BAR.SYNC.DEFER_BLOCKING 0x0 ;  /* 0x0000000000007b1d */ /* 0x000fe20000010000 */
[----:B0-----:R-:W-:-:S04]  /*0390*/  ISETP.GE.AND P0, PT, R4, UR17, PT ;  /* 0x0000001104007c0c */ /* 0x001fc8000bf06270 */
[----:B------:R-:W-:-:S13]  /*03a0*/  ISETP.GE.OR P0, PT, R5, UR16, P0 ;  /* 0x0000001005007c0c */ /* 0x000fda0008706670 */
[----:B------:R-:W-:Y:S05]  /*03b0*/  @P0 EXIT ;  /* 0x000000000000094d */ /* 0x000fea0003800000 */
[----:B------:R-:W0:Y:S01]  /*03c0*/  S2R R3, SR_CgaCtaId ;  /* 0x0000000000037919 */ /* 0x000e220000008800 */
[----:B------:R-:W-:Y:S01]  /*03d0*/  MOV R0, 0x400 ;  /* 0x0000040000007802 */ /* 0x000fe20000000f00 */
[----:B------:R-:W1:Y:S01]  /*03e0*/  LDCU.128 UR4, c[0x3][URZ] ;  /* 0x00c00000ff0477ac */ /* 0x000e620008000c00 */
[----:B------:R-:W-:Y:S01]  /*03f0*/  IMAD R5, R5, UR17, R4 ;  /* 0x0000001105057c24 */ /* 0x000fe2000f8e0204 */
[----:B------:R-:W2:Y:S01]  /*0400*/  LDCU.128 UR12, c[0x3][0x10] ;  /* 0x00c00200ff0c77ac */ /* 0x000ea20008000c00 */
[----:B0-----:R-:W-:-:S05]  /*0410*/  LEA R3, R3, R0, 0x18 ;  /* 0x0000000003037211 */ /* 0x001fca00078ec0ff */
[----:B------:R-:W-:-:S05]  /*0420*/  IMAD R0, R16, 0x48, R3 ;  /* 0x0000004810007824 */ /* 0x000fca00078e0203 */
[----:B------:R-:W-:-:S05]  /*0430*/  LEA R6, R17, R0, 0x2 ;  /* 0x0000000011067211 */ /* 0x000fca00078e10ff */
[----:B------:R-:W1:Y:S04]  /*0440*/  LDS R0, [R6] ;  /* 0x0000000006007984 */ /* 0x000e680000000800 */
[----:B------:R-:W0:Y:S04]  /*0450*/  LDS R3, [R6+0x4] ;  /* 0x0000040006037984 */ /* 0x000e280000000800 */
[----:B------:R-:W3:Y:S04]  /*0460*/  LDS R7, [R6+0x8] ;  /* 0x0000080006077984 */ /* 0x000ee80000000800 */
[----:B------:R-:W4:Y:S04]  /*0470*/  LDS R9, [R6+0x48] ;  /* 0x0000480006097984 */ /* 0x000f280000000800 */
[----:B------:R-:W2:Y:S04]  /*0480*/  LDS R11, [R6+0x4c] ;  /* 0x00004c00060b7984 */ /* 0x000ea80000000800 */
[----:B------:R-:W5:Y:S04]  /*0490*/  LDS R13, [R6+0x50] ;  /* 0x00005000060d7984 */ /* 0x000f680000000800 */
[----:B------:R-:W5:Y:S04]  /*04a0*/  LDS R15, [R6+0x90] ;  /* 0x00009000060f7984 */ /* 0x000f680000000800 */
[----:B------:R-:W5:Y:S04]  /*04b0*/  LDS R17, [R6+0x94] ;  /* 0x0000940006117984 */ /* 0x000f680000000800 */
[----:B------:R-:W5:Y:S01]  /*04c0*/  LDS R19, [R6+0x98] ;  /* 0x0000980006137984 */ /* 0x000f620000000800 */
[----:B-1----:R-:W-:Y:S01]  /*04d0*/  FFMA R0, R0, UR4, RZ ;  /* 0x0000000400007c23 */ /* 0x002fe200080000ff */
[----:B------:R-:W1:Y:S03]  /*04e0*/  LDCU UR4, c[0x3][0x20] ;  /* 0x00c00400ff0477ac */ /* 0x000e660008000800 */
[----:B0-----:R-:W-:-:S02]  /*04f0*/  FFMA R0, R3, UR5, R0 ;  /* 0x0000000503007c23 */ /* 0x001fc40008000000 */
[----:B------:R-:W0:Y:S02]  /*0500*/  LDC.64 R2, c[0x0][0x388] ;  /* 0x0000e200ff027b82 */ /* 0x000e240000000a00 */
[----:B---3--:R-:W-:-:S04]  /*0510*/  FFMA R0, R7, UR6, R0 ;  /* 0x0000000607007c23 */ /* 0x008fc80008000000 */
[----:B----4-:R-:W-:-:S04]  /*0520*/  FFMA R0, R9, UR7, R0 ;  /* 0x0000000709007c23 */ /* 0x010fc80008000000 */
[----:B--2---:R-:W-:-:S04]  /*0530*/  FFMA R0, R11, UR12, R0 ;  /* 0x0000000c0b007c23 */ /* 0x004fc80008000000 */
[----:B-----5:R-:W-:-:S04]  /*0540*/  FFMA R0, R13, UR13, R0 ;  /* 0x0000000d0d007c23 */ /* 0x020fc80008000000 */
[----:B------:R-:W-:-:S04]  /*0550*/  FFMA R0, R15, UR14, R0 ;  /* 0x0000000e0f007c23 */ /* 0x000fc80008000000 */
[----:B------:R-:W-:Y:S01]  /*0560*/  FFMA R0, R17, UR15, R0 ;  /* 0x0000000f11007c23 */ /* 0x000fe20008000000 */
[----:B0-----:R-:W-:-:S04]  /*0570*/  IMAD.WIDE R2, R5, 0x4, R2 ;  /* 0x0000000405027825 */ /* 0x001fc800078e0202 */
[----:B-1----:R-:W-:-:S05]  /*0580*/  FFMA R19, R19, UR4, R0 ;  /* 0x0000000413137c23 */ /* 0x002fca0008000000 */
[----:B------:R-:W-:Y:S01]  /*0590*/  STG.E desc[UR8][R2.64], R19 ;  /* 0x0000001302007986 */ /* 0x000fe2000c101908 */
[----:B------:R-:W-:Y:S05]  /*05a0*/  EXIT ;  /* 0x000000000000794d */ /* 0x000fea0003800000 */
.L_x_6:
[----:B------:R-:W-:-:S00]  /*05b0*/  BRA `(.L_x_6) ;  /* 0xfffffffc00fc7947 */ /* 0x000fc0000383ffff */
[----:B------:R-:W-:-:S00]  /*05c0*/  NOP ;  /* 0x0000000000007918 */ /* 0x000fc00000000000 */
        /* <DEDUP_REMOVED lines=11> */
.L_x_24:


//--------------------- .text._Z19conv2D_constant_memPKfPfii --------------------------
	.section	.text._Z19conv2D_constant_memPKfPfii,"ax",@progbits
	.align	128
        .global         _Z19conv2D_constant_memPKfPfii
        .type           _Z19conv2D_constant_memPKfPfii,@function
        .size           _Z19conv2D_constant_memPKfPfii,(.L_x_25 - _Z19conv2D_constant_memPKfPfii)
        .other          _Z19conv2D_constant_memPKfPfii,@"STO_CUDA_ENTRY STV_DEFAULT"
_Z19conv2D_constant_memPKfPfii:
.text._Z19conv2D_constant_memPKfPfii:
[----:B------:R-:W-:Y:S01]  /*0000*/  LDC R1, c[0x0][0x37c] ;  /* 0x0000df00ff017b82 */ /* 0x000fe20000000800 */
[----:B------:R-:W0:Y:S07]  /*0010*/  S2R R5, SR_TID.Y ;  /* 0x0000000000057919 */ /* 0x000e2e0000002200 */
[----:B------:R-:W1:Y:S01]  /*0020*/  LDC R4, c[0x0][0x360] ;  /* 0x0000d800ff047b82 */ /* 0x000e620000000800 */
[----:B------:R-:W2:Y:S01]  /*0030*/  LDCU.64 UR6, c[0x0][0x390] ;  /* 0x00007200ff0677ac */ /* 0x000ea20008000a00 */
[----:B------:R-:W1:Y:S06]  /*0040*/  S2R R3, SR_TID.X ;  /* 0x0000000000037919 */ /* 0x000e6c0000002100 */
[----:B------:R-:W0:Y:S08]  /*0050*/  S2UR UR5, SR_CTAID.Y ;  /* 0x00000000000579c3 */ /* 0x000e300000002600 */
[----:B------:R-:W0:Y:S08]  /*0060*/  LDC R8, c[0x0][0x364] ;  /* 0x0000d900ff087b82 */ /* 0x000e300000000800 */
[----:B------:R-:W1:Y:S01]  /*0070*/  S2UR UR4, SR_CTAID.X ;  /* 0x00000000000479c3 */ /* 0x000e620000002500 */
[----:B0-----:R-:W-:-:S05]  /*0080*/  IMAD R8, R8, UR5, R5 ;  /* 0x0000000508087c24 */ /* 0x001fca000f8e0205 */
[----:B--2---:R-:W-:Y:S01]  /*0090*/  ISETP.GE.AND P0, PT, R8, UR6, PT ;  /* 0x0000000608007c0c */ /* 0x004fe2000bf06270 */
[----:B-1----:R-:W-:-:S05]  /*00a0*/  IMAD R4, R4, UR4, R3 ;  /* 0x0000000404047c24 */ /* 0x002fca000f8e0203 */
[----:B------:R-:W-:-:S13]  /*00b0*/  ISETP.GE.OR P0, PT, R4, UR7, P0 ;  /* 0x0000000704007c0c */ /* 0x000fda0008706670 */
[----:B------:R-:W-:Y:S05]  /*00c0*/  @P0 EXIT ;  /* 0x000000000000094d */ /* 0x000fea0003800000 */
[----:B------:R-:W-:Y:S01]  /*00d0*/  ISETP.GE.AND P3, PT, R4, RZ, PT ;  /* 0x000000ff0400720c */ /* 0x000fe20003f66270 */
[----:B------:R-:W0:Y:S01]  /*00e0*/  LDCU.64 UR8, c[0x0][0x380] ;  /* 0x00007000ff0877ac */ /* 0x000e220008000a00 */
[----:B------:R-:W-:Y:S01]  /*00f0*/  VIADD R0, R8, 0xffffffff ;  /* 0xffffffff08007836 */ /* 0x000fe20000000000 */
[----:B------:R-:W-:Y:S02]  /*0100*/  ISETP.GE.AND P1, PT, R4, 0x1, PT ;  /* 0x000000010400780c */ /* 0x000fe40003f26270 */
[----:B------:R-:W-:Y:S01]  /*0110*/  ISETP.EQ.OR P2, PT, R8, RZ, !P3 ;  /* 0x000000ff0800720c */ /* 0x000fe20005f42670 */
[----:B------:R-:W-:Y:S01]  /*0120*/  IMAD R5, R0, UR7, RZ ;  /* 0x0000000700057c24 */ /* 0x000fe2000f8e02ff */
[----:B------:R-:W1:Y:S01]  /*0130*/  LDCU.64 UR4, c[0x0][0x358] ;  /* 0x00006b00ff0477ac */ /* 0x000e620008000a00 */
[----:B------:R-:W-:Y:S02]  /*0140*/  SHF.R.S32.HI R12, RZ, 0x1f, R4 ;  /* 0x0000001fff0c7819 */ /* 0x000fe40000011404 */
[----:B------:R-:W-:-:S02]  /*0150*/  ISETP.EQ.OR P1, PT, R8, RZ, !P1 ;  /* 0x000000ff0800720c */ /* 0x000fc40004f22670 */
[----:B------:R-:W-:Y:S01]  /*0160*/  IADD3 R0, P0, PT, R4, R5, RZ ;  /* 0x0000000504007210 */ /* 0x000fe20007f1e0ff */
[----:B------:R-:W-:Y:S01]  /*0170*/  VIADD R14, R8, 0x1 ;  /* 0x00000001080e7836 */ /* 0x000fe20000000000 */
[----:B------:R-:W2:Y:S02]  /*0180*/  @P3 LDC.64 R10, c[0x0][0x380] ;  /* 0x0000e000ff0a3b82 */ /* 0x000ea40000000a00 */
[----:B------:R-:W-:Y:S02]  /*0190*/  LEA.HI.X.SX32 R3, R5, R12, 0x1, P0 ;  /* 0x0000000c05037211 */ /* 0x000fe400000f0eff */
[----:B0-----:R-:W-:-:S04]  /*01a0*/  LEA R2, P0, R0, UR8, 0x2 ;  /* 0x0000000800027c11 */ /* 0x001fc8000f8010ff */
[----:B------:R-:W0:Y:S01]  /*01b0*/  @!P2 LDC.64 R6, c[0x0][0x380] ;  /* 0x0000e000ff06ab82 */ /* 0x000e220000000a00 */
[----:B------:R-:W-:-:S05]  /*01c0*/  LEA.HI.X R3, R0, UR9, R3, 0x2, P0 ;  /* 0x0000000900037c11 */ /* 0x000fca00080f1403 */
[----:B-1----:R-:W3:Y:S01]  /*01d0*/  @!P1 LDG.E R0, desc[UR4][R2.64+-0x4] ;  /* 0xfffffc0402009981 */ /* 0x002ee2000c1e1900 */
[----:B------:R-:W-:Y:S01]  /*01e0*/  @!P2 IMAD.IADD R5, R4, 0x1, R5 ;  /* 0x000000010405a824 */ /* 0x000fe200078e0205 */
[----:B------:R-:W3:Y:S01]  /*01f0*/  @!P1 LDC R9, c[0x3][RZ] ;  /* 0x00c00000ff099b82 */ /* 0x000ee20000000800 */
[----:B------:R-:W-:-:S07]  /*0200*/  IMAD R15, R8, UR7, RZ ;  /* 0x00000007080f7c24 */ /* 0x000fce000f8e02ff */
[----:B------:R-:W1:Y:S01]  /*0210*/  @!P2 LDC R17, c[0x3][0x4] ;  /* 0x00c00100ff11ab82 */ /* 0x000e620000000800 */
[----:B0-----:R-:W-:-:S05]  /*0220*/  @!P2 IMAD.WIDE R6, R5, 0x4, R6 ;  /* 0x000000040506a825 */ /* 0x001fca00078e0206 */
[----:B------:R0:W1:Y:S01]  /*0230*/  @!P2 LDG.E R16, desc[UR4][R6.64] ;  /* 0x000000040610a981 */ /* 0x000062000c1e1900 */
[----:B------:R-:W-:Y:S01]  /*0240*/  VIADD R5, R4, 0x1 ;  /* 0x0000000104057836 */ /* 0x000fe20000000000 */
[----:B------:R-:W-:Y:S01]  /*0250*/  ISETP.GE.U32.OR P4, PT, R14, UR6, !P3 ;  /* 0x000000060e007c0c */ /* 0x000fe2000df86470 */
[----:B------:R-:W-:-:S03]  /*0260*/  IMAD.IADD R13, R4, 0x1, R15 ;  /* 0x00000001040d7824 */ /* 0x000fc600078e020f */
[----:B------:R-:W-:Y:S01]  /*0270*/  ISETP.GE.AND P0, PT, R5, UR7, PT ;  /* 0x0000000705007c0c */ /* 0x000fe2000bf06270 */
[----:B------:R-:W-:-:S03]  /*0280*/  IMAD.MOV.U32 R5, RZ, RZ, RZ ;  /* 0x000000ffff057224 */ /* 0x000fc600078e00ff */
[----:B------:R-:W-:-:S04]  /*0290*/  ISETP.GT.AND P0, PT, R4, -0x2, !P0 ;  /* 0xfffffffe0400780c */ /* 0x000fc80004704270 */
[----:B------:R-:W-:Y:S01]  /*02a0*/  ISETP.EQ.OR P5, PT, R8, RZ, !P0 ;  /* 0x000000ff0800720c */ /* 0x000fe200047a2670 */
[----:B0-----:R-:W0:Y:S08]  /*02b0*/  @!P4 LDC.64 R6, c[0x0][0x380] ;  /* 0x0000e000ff06cb82 */ /* 0x001e300000000a00 */
[----:B------:R-:W4:Y:S04]  /*02c0*/  @!P4 LDC R20, c[0x3][0x1c] ;  /* 0x00c00700ff14cb82 */ /* 0x000f280000000800 */
[----:B------:R5:W4:Y:S04]  /*02d0*/  @!P5 LDG.E R2, desc[UR4][R2.64+0x4] ;  /* 0x000004040202d981 */ /* 0x000b28000c1e1900 */
[----:B-----5:R-:W4:Y:S01]  /*02e0*/  @!P5 LDC R3, c[0x3][0x8] ;  /* 0x00c00200ff03db82 */ /* 0x020f220000000800 */
[----:B---3--:R-:W-:Y:S01]  /*02f0*/  @!P1 FFMA R5, R0, R9, RZ ;  /* 0x0000000900059223 */ /* 0x008fe200000000ff */
[----:B------:R-:W-:-:S02]  /*0300*/  ISETP.GT.AND P1, PT, R4, UR7, PT ;  /* 0x0000000704007c0c */ /* 0x000fc4000bf24270 */
[C---:B------:R-:W-:Y:S02]  /*0310*/  IADD3 R0, P6, PT, R4.reuse, R15, RZ ;  /* 0x0000000f04007210 */ /* 0x040fe40007fde0ff */
[----:B------:R-:W-:Y:S02]  /*0320*/  ISETP.GT.AND P1, PT, R4, RZ, !P1 ;  /* 0x000000ff0400720c */ /* 0x000fe40004f24270 */
[C---:B------:R-:W-:Y:S01]  /*0330*/  LEA.HI.X.SX32 R9, R15.reuse, R12, 0x1, P6 ;  /* 0x0000000c0f097211 */ /* 0x040fe200030f0eff */
[----:B------:R-:W-:Y:S01]  /*0340*/  VIADD R15, R15, UR7 ;  /* 0x000000070f0f7c36 */ /* 0x000fe20008000000 */
[----:B------:R-:W-:-:S04]  /*0350*/  LEA R8, P6, R0, UR8, 0x2 ;  /* 0x0000000800087c11 */ /* 0x000fc8000f8c10ff */
[----:B------:R-:W-:Y:S02]  /*0360*/  LEA.HI.X R9, R0, UR9, R9, 0x2, P6 ;  /* 0x0000000900097c11 */ /* 0x000fe4000b0f1409 */
[----:B------:R-:W-:-:S03]  /*0370*/  IADD3 R18, P6, PT, R4, R15, RZ ;  /* 0x0000000f04127210 */ /* 0x000fc60007fde0ff */
[----:B------:R-:W3:Y:S01]  /*0380*/  @P1 LDG.E R0, desc[UR4][R8.64+-0x4] ;  /* 0xfffffc0408001981 */ /* 0x000ee2000c1e1900 */
[----:B-1----:R-:W-:Y:S01]  /*0390*/  @!P2 FFMA R5, R16, R17, R5 ;  /* 0x000000111005a223 */ /* 0x002fe20000000005 */
[----:B------:R-:W-:Y:S01]  /*03a0*/  ISETP.GE.U32.OR P2, PT, R14, UR6, !P1 ;  /* 0x000000060e007c0c */ /* 0x000fe2000cf46470 */
[----:B--2---:R-:W-:Y:S01]  /*03b0*/  @P3 IMAD.WIDE R16, R13, 0x4, R10 ;  /* 0x000000040d103825 */ /* 0x004fe200078e020a */
[----:B------:R-:W-:Y:S02]  /*03c0*/  LEA.HI.X.SX32 R11, R15, R12, 0x1, P6 ;  /* 0x0000000c0f0b7211 */ /* 0x000fe400030f0eff */
[----:B------:R-:W-:Y:S02]  /*03d0*/  LEA R10, P6, R18, UR8, 0x2 ;  /* 0x00000008120a7c11 */ /* 0x000fe4000f8c10ff */
[----:B------:R1:W2:Y:S01]  /*03e0*/  @P3 LDG.E R12, desc[UR4][R16.64] ;  /* 0x00000004100c3981 */ /* 0x0002a2000c1e1900 */
[----:B------:R-:W-:Y:S01]  /*03f0*/  @!P4 IMAD.IADD R15, R4, 0x1, R15 ;  /* 0x00000001040fc824 */ /* 0x000fe200078e020f */
[----:B------:R-:W-:-:S02]  /*0400*/  LEA.HI.X R11, R18, UR9, R11, 0x2, P6 ;  /* 0x00000009120b7c11 */ /* 0x000fc4000b0f140b */
[----:B------:R-:W-:Y:S01]  /*0410*/  ISETP.GE.U32.OR P6, PT, R14, UR6, !P0 ;  /* 0x000000060e007c0c */ /* 0x000fe2000c7c6470 */
[----:B------:R5:W2:Y:S01]  /*0420*/  @P0 LDG.E R4, desc[UR4][R8.64+0x4] ;  /* 0x0000040408040981 */ /* 0x000aa2000c1e1900 */
[----:B0-----:R-:W-:Y:S01]  /*0430*/  @!P4 IMAD.WIDE R6, R15, 0x4, R6 ;  /* 0x000000040f06c825 */ /* 0x001fe200078e0206 */
[----:B------:R-:W0:Y:S02]  /*0440*/  @!P2 LDC R19, c[0x3][0x18] ;  /* 0x00c00600ff13ab82 */ /* 0x000e240000000800 */
[----:B------:R-:W0:Y:S04]  /*0450*/  @!P2 LDG.E R14, desc[UR4][R10.64+-0x4] ;  /* 0xfffffc040a0ea981 */ /* 0x000e28000c1e1900 */
[----:B------:R-:W2:Y:S02]  /*0460*/  @!P4 LDG.E R6, desc[UR4][R6.64] ;  /* 0x000000040606c981 */ /* 0x000ea4000c1e1900 */
[----:B------:R-:W3:Y:S02]  /*0470*/  @P1 LDC R15, c[0x3][0xc] ;  /* 0x00c00300ff0f1b82 */ /* 0x000ee40000000800 */
[----:B------:R-:W2:Y:S06]  /*0480*/  @!P6 LDG.E R18, desc[UR4][R10.64+0x4] ;  /* 0x000004040a12e981 */ /* 0x000eac000c1e1900 */
[----:B-1----:R-:W2:Y:S08]  /*0490*/  @P3 LDC R16, c[0x3][0x10] ;  /* 0x00c00400ff103b82 */ /* 0x002eb00000000800 */
[----:B------:R-:W1:Y:S01]  /*04a0*/  @P0 LDC R17, c[0x3][0x14] ;  /* 0x00c00500ff110b82 */ /* 0x000e620000000800 */
[----:B----4-:R-:W-:-:S07]  /*04b0*/  @!P5 FFMA R5, R2, R3, R5 ;  /* 0x000000030205d223 */ /* 0x010fce0000000005 */
[----:B------:R-:W4:Y:S08]  /*04c0*/  LDC.64 R2, c[0x0][0x388] ;  /* 0x0000e200ff027b82 */ /* 0x000f300000000a00 */
[----:B-----5:R-:W5:Y:S01]  /*04d0*/  @!P6 LDC R8, c[0x3][0x20] ;  /* 0x00c00800ff08eb82 */ /* 0x020f620000000800 */
[----:B----4-:R-:W-:-:S04]  /*04e0*/  IMAD.WIDE R2, R13, 0x4, R2 ;  /* 0x000000040d027825 */ /* 0x010fc800078e0202 */
[----:B---3--:R-:W-:-:S04]  /*04f0*/  @P1 FFMA R5, R0, R15, R5 ;  /* 0x0000000f00051223 */ /* 0x008fc80000000005 */
[----:B--2---:R-:W-:-:S04]  /*0500*/  @P3 FFMA R5, R12, R16, R5 ;  /* 0x000000100c053223 */ /* 0x004fc80000000005 */
[----:B-1----:R-:W-:-:S04]  /*0510*/  @P0 FFMA R5, R4, R17, R5 ;  /* 0x0000001104050223 */ /* 0x002fc80000000005 */
[----:B0-----:R-:W-:-:S04]  /*0520*/  @!P2 FFMA R5, R14, R19, R5 ;  /* 0x000000130e05a223 */ /* 0x001fc80000000005 */
[----:B------:R-:W-:-:S04]  /*0530*/  @!P4 FFMA R5, R6, R20, R5 ;  /* 0x000000140605c223 */ /* 0x000fc80000000005 */
[----:B-----5:R-:W-:-:S05]  /*0540*/  @!P6 FFMA R5, R18, R8, R5 ;  /* 0x000000081205e223 */ /* 0x020fca0000000005 */
[----:B------:R-:W-:Y:S01]  /*0550*/  STG.E desc[UR4][R2.64], R5 ;  /* 0x0000000502007986 */ /* 0x000fe2000c101904 */
[----:B------:R-:W-:Y:S05]  /*0560*/  EXIT ;  /* 0x000000000000794d */ /* 0x000fea0003800000 */
.L_x_7:
        /* <DEDUP_REMOVED lines=9> */
.L_x_25:


//--------------------- .text._Z12conv2D_basicPKfS0_Pfiii --------------------------
	.section	.text._Z12conv2D_basicPKfS0_Pfiii,"ax",@progbits
	.align	128
        .global         _Z12conv2D_basicPKfS0_Pfiii
        .type           _Z12conv2D_basicPKfS0_Pfiii,@function
        .size           _Z12conv2D_basicPKfS0_Pfiii,(.L_x_26 - _Z12conv2D_basicPKfS0_Pfiii)
        .other          _Z12conv2D_basicPKfS0_Pfiii,@"STO_CUDA_ENTRY STV_DEFAULT"
_Z12conv2D_basicPKfS0_Pfiii:
.text._Z12conv2D_basicPKfS0_Pfiii:
[----:B------:R-:W-:Y:S01]  /*0000*/  LDC R1, c[0x0][0x37c] ;  /* 0x0000df00ff017b82 */ /* 0x000fe20000000800 */
[----:B------:R-:W0:Y:S01]  /*0010*/  S2R R0, SR_CTAID.Y ;  /* 0x0000000000007919 */ /* 0x000e220000002600 */
[----:B------:R-:W1:Y:S01]  /*0020*/  LDCU UR6, c[0x0][0x3a0] ;  /* 0x00007400ff0677ac */ /* 0x000e620008000800 */
[----:B------:R-:W0:Y:S01]  /*0030*/  S2R R5, SR_TID.Y ;  /* 0x0000000000057919 */ /* 0x000e220000002200 */
[----:B------:R-:W2:Y:S01]  /*0040*/  LDCU UR4, c[0x0][0x360] ;  /* 0x00006c00ff0477ac */ /* 0x000ea20008000800 */
[----:B------:R-:W2:Y:S01]  /*0050*/  S2R R3, SR_CTAID.X ;  /* 0x0000000000037919 */ /* 0x000ea20000002500 */
[----:B------:R-:W0:Y:S01]  /*0060*/  LDCU UR5, c[0x0][0x364] ;  /* 0x00006c80ff0577ac */ /* 0x000e220008000800 */
[----:B------:R-:W2:Y:S01]  /*0070*/  S2R R2, SR_TID.X ;  /* 0x0000000000027919 */ /* 0x000ea20000002100 */
[----:B------:R-:W3:Y:S01]  /*0080*/  LDCU.64 UR8, c[0x0][0x398] ;  /* 0x00007300ff0877ac */ /* 0x000ee20008000a00 */
[----:B-1----:R-:W-:Y:S01]  /*0090*/  MOV R16, UR6 ;  /* 0x0000000600107c02 */ /* 0x002fe20008000f00 */
[----:B0-----:R-:W-:-:S03]  /*00a0*/  IMAD R0, R0, UR5, R5 ;  /* 0x0000000500007c24 */ /* 0x001fc6000f8e0205 */
[----:B---3--:R-:W-:-:S04]  /*00b0*/  IADD3 R5, PT, PT, -R16, UR8, RZ ;  /* 0x0000000810057c10 */ /* 0x008fc8000fffe1ff */
[----:B------:R-:W-:Y:S01]  /*00c0*/  ISETP.GE.AND P0, PT, R0, R5, PT ;  /* 0x000000050000720c */ /* 0x000fe20003f06270 */
[----:B--2---:R-:W-:Y:S01]  /*00d0*/  IMAD R3, R3, UR4, R2 ;  /* 0x0000000403037c24 */ /* 0x004fe2000f8e0202 */
[----:B------:R-:W-:-:S04]  /*00e0*/  IADD3 R2, PT, PT, -R16, UR9, RZ ;  /* 0x0000000910027c10 */ /* 0x000fc8000fffe1ff */
[C---:B------:R-:W-:Y:S02]  /*00f0*/  VIMNMX R5, PT, PT, R3.reuse, R0, PT ;  /* 0x0000000003057248 */ /* 0x040fe40003fe0100 */
[----:B------:R-:W-:-:S04]  /*0100*/  ISETP.GE.OR P0, PT, R3, R2, P0 ;  /* 0x000000020300720c */ /* 0x000fc80000706670 */
[----:B------:R-:W-:-:S13]  /*0110*/  ISETP.LT.OR P0, PT, R5, R16, P0 ;  /* 0x000000100500720c */ /* 0x000fda0000701670 */
[----:B------:R-:W-:Y:S05]  /*0120*/  @P0 EXIT ;  /* 0x000000000000094d */ /* 0x000fea0003800000 */
[C---:B------:R-:W-:Y:S01]  /*0130*/  ISETP.GE.AND P0, PT, R16.reuse, RZ, PT ;  /* 0x000000ff1000720c */ /* 0x040fe20003f06270 */
[----:B------:R-:W0:Y:S01]  /*0140*/  LDCU.64 UR6, c[0x0][0x358] ;  /* 0x00006b00ff0677ac */ /* 0x000e220008000a00 */
[----:B------:R-:W-:Y:S01]  /*0150*/  HFMA2 R18, -RZ, RZ, 0, 0 ;  /* 0x00000000ff127431 */ /* 0x000fe200000001ff */
[----:B------:R-:W-:-:S10]  /*0160*/  SHF.L.U32 R2, R16, 0x1, RZ ;  /* 0x0000000110027819 */ /* 0x000fd400000006ff */
[----:B------:R-:W-:Y:S05]  /*0170*/  @!P0 BRA `(.L_x_8) ;  /* 0x0000000800848947 */ /* 0x000fea0003800000 */
[----:B------:R-:W-:Y:S01]  /*0180*/  IADD3 R5, PT, PT, R2, 0x1, RZ ;  /* 0x0000000102057810 */ /* 0x000fe20007ffe0ff */
[----:B------:R-:W-:Y:S01]  /*0190*/  UMOV UR4, URZ ;  /* 0x000000ff00047c82 */ /* 0x000fe20008000000 */
[-C--:B------:R-:W-:Y:S02]  /*01a0*/  IADD3 R7, PT, PT, R0, -R16.reuse, RZ ;  /* 0x8000001000077210 */ /* 0x080fe40007ffe0ff */
[----:B------:R-:W-:Y:S02]  /*01b0*/  LOP3.LUT R6, R5, 0xfffffff0, RZ, 0xc0, !PT ;  /* 0xfffffff005067812 */ /* 0x000fe400078ec0ff */
[----:B------:R-:W-:Y:S02]  /*01c0*/  IADD3 R8, PT, PT, R3, -R16, RZ ;  /* 0x8000001003087210 */ /* 0x000fe40007ffe0ff */
[----:B------:R-:W-:Y:S02]  /*01d0*/  MOV R18, RZ ;  /* 0x000000ff00127202 */ /* 0x000fe40000000f00 */
[----:B------:R-:W-:-:S07]  /*01e0*/  IADD3 R9, PT, PT, -R6, RZ, RZ ;  /* 0x000000ff06097210 */ /* 0x000fce0007ffe1ff */
.L_x_13:
[----:B------:R-:W1:Y:S01]  /*01f0*/  LDCU UR9, c[0x0][0x39c] ;  /* 0x00007380ff0977ac */ /* 0x000e620008000800 */
[C---:B------:R-:W-:Y:S01]  /*0200*/  ISETP.GE.U32.AND P1, PT, R2.reuse, 0xf, PT ;  /* 0x0000000f0200780c */ /* 0x040fe20003f26070 */
[----:B------:R-:W-:Y:S01]  /*0210*/  VIADD R13, R7, UR4 ;  /* 0x00000004070d7c36 */ /* 0x000fe20008000000 */
[----:B------:R-:W-:Y:S01]  /*0220*/  ISETP.NE.AND P0, PT, R2, UR4, PT ;  /* 0x0000000402007c0c */ /* 0x000fe2000bf05270 */
[----:B------:R-:W-:Y:S01]  /*0230*/  IMAD R10, R5, UR4, RZ ;  /* 0x00000004050a7c24 */ /* 0x000fe2000f8e02ff */
[----:B------:R-:W-:Y:S01]  /*0240*/  UIADD3 UR4, UPT, UPT, UR4, 0x1, URZ ;  /* 0x0000000104047890 */ /* 0x000fe2000fffe0ff */
[----:B------:R-:W-:Y:S01]  /*0250*/  MOV R11, RZ ;  /* 0x000000ff000b7202 */ /* 0x000fe20000000f00 */
[----:B-1----:R-:W-:-:S07]  /*0260*/  IMAD R4, R13, UR9, R8 ;  /* 0x000000090d047c24 */ /* 0x002fce000f8e0208 */
[----:B------:R-:W-:Y:S05]  /*0270*/  @!P1 BRA `(.L_x_9) ;  /* 0x0000000000f49947 */ /* 0x000fea0003800000 */
[----:B------:R-:W-:Y:S02]  /*0280*/  MOV R11, R4 ;  /* 0x00000004000b7202 */ /* 0x000fe40000000f00 */
[----:B------:R-:W-:Y:S02]  /*0290*/  MOV R17, R10 ;  /* 0x0000000a00117202 */ /* 0x000fe40000000f00 */
[----:B------:R-:W-:-:S07]  /*02a0*/  MOV R16, R9 ;  /* 0x0000000900107202 */ /* 0x000fce0000000f00 */
.L_x_10:
[----:B------:R-:W1:Y:S08]  /*02b0*/  LDC.64 R14, c[0x0][0x388] ;  /* 0x0000e200ff0e7b82 */ /* 0x000e700000000a00 */
[----:B------:R-:W2:Y:S01]  /*02c0*/  LDC.64 R12, c[0x0][0x380] ;  /* 0x0000e000ff0c7b82 */ /* 0x000ea20000000a00 */
[----:B-1----:R-:W-:-:S05]  /*02d0*/  IMAD.WIDE.U32 R14, R17, 0x4, R14 ;  /* 0x00000004110e7825 */ /* 0x002fca00078e000e */
[----:B0-----:R-:W3:Y:S01]  /*02e0*/  LDG.E R19, desc[UR6][R14.64] ;  /* 0x000000060e137981 */ /* 0x001ee2000c1e1900 */
[----:B--2---:R-:W-:-:S03]  /*02f0*/  IMAD.WIDE R12, R11, 0x4, R12 ;  /* 0x000000040b0c7825 */ /* 0x004fc600078e020c */
[----:B------:R-:W2:Y:S04]  /*0300*/  LDG.E R23, desc[UR6][R14.64+0x4] ;  /* 0x000004060e177981 */ /* 0x000ea8000c1e1900 */
[----:B------:R-:W3:Y:S04]  /*0310*/  LDG.E R22, desc[UR6][R12.64] ;  /* 0x000000060c167981 */ /* 0x000ee8000c1e1900 */
[----:B------:R-:W2:Y:S04]  /*0320*/  LDG.E R24, desc[UR6][R12.64+0x4] ;  /* 0x000004060c187981 */ /* 0x000ea8000c1e1900 */
[----:B------:R-:W4:Y:S04]  /*0330*/  LDG.E R21, desc[UR6][R14.64+0x8] ;  /* 0x000008060e157981 */ /* 0x000f28000c1e1900 */
[----:B------:R-:W4:Y:S04]  /*0340*/  LDG.E R20, desc[UR6][R12.64+0x8] ;  /* 0x000008060c147981 */ /* 0x000f28000c1e1900 */
[----:B------:R-:W5:Y:S04]  /*0350*/  LDG.E R25, desc[UR6][R14.64+0x14] ;  /* 0x000014060e197981 */ /* 0x000f68000c1e1900 */
[----:B------:R-:W5:Y:S01]  /*0360*/  LDG.E R26, desc[UR6][R12.64+0x34] ;  /* 0x000034060c1a7981 */ /* 0x000f62000c1e1900 */
[----:B---3--:R-:W-:-:S03]  /*0370*/  FFMA R22, R19, R22, R18 ;  /* 0x0000001613167223 */ /* 0x008fc60000000012 */
[----:B------:R-:W3:Y:S01]  /*0380*/  LDG.E R18, desc[UR6][R14.64+0xc] ;  /* 0x00000c060e127981 */ /* 0x000ee2000c1e1900 */
[----:B--2---:R-:W-:-:S03]  /*0390*/  FFMA R24, R23, R24, R22 ;  /* 0x0000001817187223 */ /* 0x004fc60000000016 */
[----:B------:R-:W3:Y:S04]  /*03a0*/  LDG.E R19, desc[UR6][R12.64+0xc] ;  /* 0x00000c060c137981 */ /* 0x000ee8000c1e1900 */
[----:B------:R-:W2:Y:S04]  /*03b0*/  LDG.E R22, desc[UR6][R14.64+0x10] ;  /* 0x000010060e167981 */ /* 0x000ea8000c1e1900 */
[----:B------:R-:W2:Y:S01]  /*03c0*/  LDG.E R23, desc[UR6][R12.64+0x10] ;  /* 0x000010060c177981 */ /* 0x000ea2000c1e1900 */
[----:B----4-:R-:W-:-:S03]  /*03d0*/  FFMA R27, R21, R20, R24 ;  /* 0x00000014151b7223 */ /* 0x010fc60000000018 */
[----:B------:R-:W5:Y:S04]  /*03e0*/  LDG.E R24, desc[UR6][R12.64+0x14] ;  /* 0x000014060c187981 */ /* 0x000f68000c1e1900 */
[----:B------:R-:W4:Y:S04]  /*03f0*/  LDG.E R20, desc[UR6][R14.64+0x18] ;  /* 0x000018060e147981 */ /* 0x000f28000c1e1900 */
[----:B------:R-:W4:Y:S01]  /*0400*/  LDG.E R21, desc[UR6][R12.64+0x18] ;  /* 0x000018060c157981 */ /* 0x000f22000c1e1900 */
[----:B---3--:R-:W-:-:S03]  /*0410*/  FFMA R19, R18, R19, R27 ;  /* 0x0000001312137223 */ /* 0x008fc6000000001b */
[----:B------:R-:W3:Y:S01]  /*0420*/  LDG.E R18, desc[UR6][R14.64+0x1c] ;  /* 0x00001c060e127981 */ /* 0x000ee2000c1e1900 */
[----:B--2---:R-:W-:-:S03]  /*0430*/  FFMA R22, R22, R23, R19 ;  /* 0x0000001716167223 */ /* 0x004fc60000000013 */
[----:B------:R-:W3:Y:S01]  /*0440*/  LDG.E R19, desc[UR6][R12.64+0x1c] ;  /* 0x00001c060c137981 */ /* 0x000ee2000c1e1900 */
[----:B-----5:R-:W-:-:S03]  /*0450*/  FFMA R25, R25, R24, R22 ;  /* 0x0000001819197223 */ /* 0x020fc60000000016 */
[----:B------:R-:W2:Y:S04]  /*0460*/  LDG.E R22, desc[UR6][R14.64+0x20] ;  /* 0x000020060e167981 */ /* 0x000ea8000c1e1900 */
[----:B------:R-:W2:Y:S01]  /*0470*/  LDG.E R23, desc[UR6][R12.64+0x20] ;  /* 0x000020060c177981 */ /* 0x000ea2000c1e1900 */
[----:B----4-:R-:W-:-:S03]  /*0480*/  FFMA R27, R20, R21, R25 ;  /* 0x00000015141b7223 */ /* 0x010fc60000000019 */
[----:B------:R-:W4:Y:S04]  /*0490*/  LDG.E R25, desc[UR6][R14.64+0x24] ;  /* 0x000024060e197981 */ /* 0x000f28000c1e1900 */
[----:B------:R-:W4:Y:S04]  /*04a0*/  LDG.E R24, desc[UR6][R12.64+0x24] ;  /* 0x000024060c187981 */ /* 0x000f28000c1e1900 */
[----:B------:R-:W5:Y:S04]  /*04b0*/  LDG.E R20, desc[UR6][R14.64+0x28] ;  /* 0x000028060e147981 */ /* 0x000f68000c1e1900 */
[----:B------:R-:W5:Y:S01]  /*04c0*/  LDG.E R21, desc[UR6][R12.64+0x28] ;  /* 0x000028060c157981 */ /* 0x000f62000c1e1900 */
[----:B---3--:R-:W-:-:S03]  /*04d0*/  FFMA R19, R18, R19, R27 ;  /* 0x0000001312137223 */ /* 0x008fc6000000001b */
[----:B------:R-:W3:Y:S04]  /*04e0*/  LDG.E R18, desc[UR6][R12.64+0x2c] ;  /* 0x00002c060c127981 */ /* 0x000ee8000c1e1900 */
[----:B------:R-:W3:Y:S01]  /*04f0*/  LDG.E R27, desc[UR6][R12.64+0x3c] ;  /* 0x00003c060c1b7981 */ /* 0x000ee2000c1e1900 */
[----:B--2---:R-:W-:-:S03]  /*0500*/  FFMA R22, R22, R23, R19 ;  /* 0x0000001716167223 */ /* 0x004fc60000000013 */
[----:B------:R-:W3:Y:S04]  /*0510*/  LDG.E R19, desc[UR6][R14.64+0x2c] ;  /* 0x00002c060e137981 */ /* 0x000ee8000c1e1900 */
[----:B------:R-:W2:Y:S01]  /*0520*/  LDG.E R23, desc[UR6][R14.64+0x30] ;  /* 0x000030060e177981 */ /* 0x000ea2000c1e1900 */
[----:B----4-:R-:W-:-:S03]  /*0530*/  FFMA R25, R25, R24, R22 ;  /* 0x0000001819197223 */ /* 0x010fc60000000016 */
[----:B------:R-:W2:Y:S04]  /*0540*/  LDG.E R22, desc[UR6][R12.64+0x30] ;  /* 0x000030060c167981 */ /* 0x000ea8000c1e1900 */
[----:B------:R-:W4:Y:S01]  /*0550*/  LDG.E R24, desc[UR6][R14.64+0x3c] ;  /* 0x00003c060e187981 */ /* 0x000f22000c1e1900 */
[----:B-----5:R-:W-:-:S03]  /*0560*/  FFMA R28, R20, R21, R25 ;  /* 0x00000015141c7223 */ /* 0x020fc60000000019 */
[----:B------:R-:W5:Y:S04]  /*0570*/  LDG.E R25, desc[UR6][R14.64+0x34] ;  /* 0x000034060e197981 */ /* 0x000f68000c1e1900 */
[----:B------:R-:W4:Y:S04]  /*0580*/  LDG.E R20, desc[UR6][R14.64+0x38] ;  /* 0x000038060e147981 */ /* 0x000f28000c1e1900 */
[----:B------:R-:W4:Y:S01]  /*0590*/  LDG.E R21, desc[UR6][R12.64+0x38] ;  /* 0x000038060c157981 */ /* 0x000f22000c1e1900 */
[----:B------:R-:W-:-:S04]  /*05a0*/  IADD3 R16, PT, PT, R16, 0x10, RZ ;  /* 0x0000001010107810 */ /* 0x000fc80007ffe0ff */
[----:B------:R-:W-:Y:S01]  /*05b0*/  ISETP.NE.AND P1, PT, R16, RZ, PT ;  /* 0x000000ff1000720c */ /* 0x000fe20003f25270 */
[----:B------:R-:W-:Y:S01]  /*05c0*/  VIADD R11, R11, 0x10 ;  /* 0x000000100b0b7836 */ /* 0x000fe20000000000 */
[----:B------:R-:W-:Y:S01]  /*05d0*/  IADD3 R17, PT, PT, R17, 0x10, RZ ;  /* 0x0000001011117810 */ /* 0x000fe20007ffe0ff */
[----:B---3--:R-:W-:-:S04]  /*05e0*/  FFMA R18, R19, R18, R28 ;  /* 0x0000001213127223 */ /* 0x008fc8000000001c */
[----:B--2---:R-:W-:-:S04]  /*05f0*/  FFMA R18, R23, R22, R18 ;  /* 0x0000001617127223 */ /* 0x004fc80000000012 */
[----:B-----5:R-:W-:-:S04]  /*0600*/  FFMA R25, R25, R26, R18 ;  /* 0x0000001a19197223 */ /* 0x020fc80000000012 */
[----:B----4-:R-:W-:-:S04]  /*0610*/  FFMA R21, R20, R21, R25 ;  /* 0x0000001514157223 */ /* 0x010fc80000000019 */
[----:B------:R-:W-:Y:S01]  /*0620*/  FFMA R18, R24, R27, R21 ;  /* 0x0000001b18127223 */ /* 0x000fe20000000015 */
[----:B------:R-:W-:Y:S06]  /*0630*/  @P1 BRA `(.L_x_10) ;  /* 0xfffffffc001c1947 */ /* 0x000fec000383ffff */
[----:B------:R-:W-:-:S07]  /*0640*/  MOV R11, R6 ;  /* 0x00000006000b7202 */ /* 0x000fce0000000f00 */
.L_x_9:
[C---:B------:R-:W-:Y:S02]  /*0650*/  LOP3.LUT R12, R2.reuse, 0xe, RZ, 0xc0, !PT ;  /* 0x0000000e020c7812 */ /* 0x040fe400078ec0ff */
[----:B------:R-:W-:Y:S02]  /*0660*/  LOP3.LUT R13, R2, 0x6, RZ, 0xc0, !PT ;  /* 0x00000006020d7812 */ /* 0x000fe400078ec0ff */
[----:B------:R-:W-:Y:S02]  /*0670*/  ISETP.GE.U32.AND P2, PT, R12, 0x7, PT ;  /* 0x000000070c00780c */ /* 0x000fe40003f46070 */
[----:B------:R-:W-:-:S11]  /*0680*/  ISETP.GE.U32.AND P1, PT, R13, 0x3, PT ;  /* 0x000000030d00780c */ /* 0x000fd60003f26070 */
[----:B------:R-:W-:Y:S05]  /*0690*/  @!P2 BRA `(.L_x_11) ;  /* 0x000000000090a947 */ /* 0x000fea0003800000 */
[----:B------:R-:W1:Y:S01]  /*06a0*/  LDC.64 R16, c[0x0][0x388] ;  /* 0x0000e200ff107b82 */ /* 0x000e620000000a00 */
[-C--:B------:R-:W-:Y:S02]  /*06b0*/  IADD3 R19, PT, PT, R10, R11.reuse, RZ ;  /* 0x0000000b0a137210 */ /* 0x080fe40007ffe0ff */
[-C--:B------:R-:W-:Y:S02]  /*06c0*/  IADD3 R21, PT, PT, R4, R11.reuse, RZ ;  /* 0x0000000b04157210 */ /* 0x080fe40007ffe0ff */
[----:B------:R-:W-:-:S03]  /*06d0*/  IADD3 R20, P2, PT, R10, R11, RZ ;  /* 0x0000000b0a147210 */ /* 0x000fc60007f5e0ff */
[----:B------:R-:W2:Y:S08]  /*06e0*/  LDC.64 R14, c[0x0][0x380] ;  /* 0x0000e000ff0e7b82 */ /* 0x000eb00000000a00 */
[----:B------:R-:W3:Y:S01]  /*06f0*/  LDC.64 R12, c[0x0][0x388] ;  /* 0x0000e200ff0c7b82 */ /* 0x000ee20000000a00 */
[----:B-1----:R-:W-:Y:S01]  /*0700*/  IMAD.WIDE.U32 R16, R19, 0x4, R16 ;  /* 0x0000000413107825 */ /* 0x002fe200078e0010 */
[----:B------:R-:W-:-:S05]  /*0710*/  IADD3.X R19, PT, PT, RZ, RZ, RZ, P2, !PT ;  /* 0x000000ffff137210 */ /* 0x000fca00017fe4ff */
[----:B0-----:R-:W4:Y:S01]  /*0720*/  LDG.E R17, desc[UR6][R16.64] ;  /* 0x0000000610117981 */ /* 0x001f22000c1e1900 */
[----:B--2---:R-:W-:-:S05]  /*0730*/  IMAD.WIDE R14, R21, 0x4, R14 ;  /* 0x00000004150e7825 */ /* 0x004fca00078e020e */
[----:B------:R-:W4:Y:S01]  /*0740*/  LDG.E R23, desc[UR6][R14.64] ;  /* 0x000000060e177981 */ /* 0x000f22000c1e1900 */
[----:B---3--:R-:W-:-:S03]  /*0750*/  LEA R12, P2, R20, R12, 0x2 ;  /* 0x0000000c140c7211 */ /* 0x008fc600078410ff */
[----:B------:R-:W2:Y:S01]  /*0760*/  LDG.E R26, desc[UR6][R14.64+0x4] ;  /* 0x000004060e1a7981 */ /* 0x000ea2000c1e1900 */
[----:B------:R-:W-:-:S03]  /*0770*/  LEA.HI.X R13, R20, R13, R19, 0x2, P2 ;  /* 0x0000000d140d7211 */ /* 0x000fc600010f1413 */
[----:B------:R-:W3:Y:S04]  /*0780*/  LDG.E R22, desc[UR6][R14.64+0xc] ;  /* 0x00000c060e167981 */ /* 0x000ee8000c1e1900 */
[----:B------:R-:W2:Y:S04]  /*0790*/  LDG.E R25, desc[UR6][R12.64+0x4] ;  /* 0x000004060c197981 */ /* 0x000ea8000c1e1900 */
[----:B------:R-:W5:Y:S04]  /*07a0*/  LDG.E R20, desc[UR6][R14.64+0x8] ;  /* 0x000008060e147981 */ /* 0x000f68000c1e1900 */
[----:B------:R-:W5:Y:S04]  /*07b0*/  LDG.E R21, desc[UR6][R12.64+0x8] ;  /* 0x000008060c157981 */ /* 0x000f68000c1e1900 */
[----:B------:R-:W3:Y:S04]  /*07c0*/  LDG.E R19, desc[UR6][R12.64+0xc] ;  /* 0x00000c060c137981 */ /* 0x000ee8000c1e1900 */
[----:B------:R-:W3:Y:S04]  /*07d0*/  LDG.E R16, desc[UR6][R14.64+0x18] ;  /* 0x000018060e107981 */ /* 0x000ee8000c1e1900 */
[----:B------:R-:W3:Y:S04]  /*07e0*/  LDG.E R27, desc[UR6][R12.64+0x18] ;  /* 0x000018060c1b7981 */ /* 0x000ee8000c1e1900 */
[----:B------:R-:W3:Y:S01]  /*07f0*/  LDG.E R29, desc[UR6][R12.64+0x1c] ;  /* 0x00001c060c1d7981 */ /* 0x000ee2000c1e1900 */
[----:B----4-:R-:W-:-:S03]  /*0800*/  FFMA R24, R17, R23, R18 ;  /* 0x0000001711187223 */ /* 0x010fc60000000012 */
[----:B------:R-:W4:Y:S04]  /*0810*/  LDG.E R23, desc[UR6][R14.64+0x10] ;  /* 0x000010060e177981 */ /* 0x000f28000c1e1900 */
[----:B------:R-:W4:Y:S04]  /*0820*/  LDG.E R18, desc[UR6][R12.64+0x10] ;  /* 0x000010060c127981 */ /* 0x000f28000c1e1900 */
[----:B------:R-:W4:Y:S01]  /*0830*/  LDG.E R17, desc[UR6][R12.64+0x14] ;  /* 0x000014060c117981 */ /* 0x000f22000c1e1900 */
[----:B--2---:R-:W-:-:S03]  /*0840*/  FFMA R26, R25, R26, R24 ;  /* 0x0000001a191a7223 */ /* 0x004fc60000000018 */
[----:B------:R-:W2:Y:S04]  /*0850*/  LDG.E R24, desc[UR6][R14.64+0x14] ;  /* 0x000014060e187981 */ /* 0x000ea8000c1e1900 */
[----:B------:R-:W2:Y:S01]  /*0860*/  LDG.E R25, desc[UR6][R14.64+0x1c] ;  /* 0x00001c060e197981 */ /* 0x000ea2000c1e1900 */
[----:B-----5:R-:W-:-:S04]  /*0870*/  FFMA R20, R21, R20, R26 ;  /* 0x0000001415147223 */ /* 0x020fc8000000001a */
[----:B---3--:R-:W-:Y:S01]  /*0880*/  FFMA R19, R19, R22, R20 ;  /* 0x0000001613137223 */ /* 0x008fe20000000014 */
[----:B------:R-:W-:-:S03]  /*0890*/  IADD3 R11, PT, PT, R11, 0x8, RZ ;  /* 0x000000080b0b7810 */ /* 0x000fc60007ffe0ff */
[----:B----4-:R-:W-:-:S04]  /*08a0*/  FFMA R18, R18, R23, R19 ;  /* 0x0000001712127223 */ /* 0x010fc80000000013 */
[----:B--2---:R-:W-:-:S04]  /*08b0*/  FFMA R18, R17, R24, R18 ;  /* 0x0000001811127223 */ /* 0x004fc80000000012 */
[----:B------:R-:W-:-:S04]  /*08c0*/  FFMA R18, R27, R16, R18 ;  /* 0x000000101b127223 */ /* 0x000fc80000000012 */
[----:B------:R-:W-:-:S07]  /*08d0*/  FFMA R18, R29, R25, R18 ;  /* 0x000000191d127223 */ /* 0x000fce0000000012 */
.L_x_11:
[----:B------:R-:W-:Y:S05]  /*08e0*/  @!P1 BRA `(.L_x_12) ;  /* 0x0000000000609947 */ /* 0x000fea0003800000 */
[----:B------:R-:W1:Y:S01]  /*08f0*/  LDC.64 R14, c[0x0][0x388] ;  /* 0x0000e200ff0e7b82 */ /* 0x000e620000000a00 */
[-C--:B------:R-:W-:Y:S01]  /*0900*/  IADD3 R19, PT, PT, R10, R11.reuse, RZ ;  /* 0x0000000b0a137210 */ /* 0x080fe20007ffe0ff */
[----:B------:R-:W-:Y:S01]  /*0910*/  IMAD.IADD R21, R4, 0x1, R11 ;  /* 0x0000000104157824 */ /* 0x000fe200078e020b */
[----:B------:R-:W-:-:S05]  /*0920*/  IADD3 R20, P1, PT, R10, R11, RZ ;  /* 0x0000000b0a147210 */ /* 0x000fca0007f3e0ff */
[----:B------:R-:W2:Y:S08]  /*0930*/  LDC.64 R12, c[0x0][0x388] ;  /* 0x0000e200ff0c7b82 */ /* 0x000eb00000000a00 */
[----:B------:R-:W3:Y:S01]  /*0940*/  LDC.64 R16, c[0x0][0x380] ;  /* 0x0000e000ff107b82 */ /* 0x000ee20000000a00 */
[----:B-1----:R-:W-:Y:S01]  /*0950*/  IMAD.WIDE.U32 R14, R19, 0x4, R14 ;  /* 0x00000004130e7825 */ /* 0x002fe200078e000e */
[----:B------:R-:W-:-:S05]  /*0960*/  IADD3.X R19, PT, PT, RZ, RZ, RZ, P1, !PT ;  /* 0x000000ffff137210 */ /* 0x000fca0000ffe4ff */
[----:B0-----:R-:W4:Y:S01]  /*0970*/  LDG.E R15, desc[UR6][R14.64] ;  /* 0x000000060e0f7981 */ /* 0x001f22000c1e1900 */
[----:B--2---:R-:W-:-:S04]  /*0980*/  LEA R12, P1, R20, R12, 0x2 ;  /* 0x0000000c140c7211 */ /* 0x004fc800078210ff */
[----:B------:R-:W-:Y:S01]  /*0990*/  LEA.HI.X R13, R20, R13, R19, 0x2, P1 ;  /* 0x0000000d140d7211 */ /* 0x000fe200008f1413 */
[----:B---3--:R-:W-:-:S04]  /*09a0*/  IMAD.WIDE R16, R21, 0x4, R16 ;  /* 0x0000000415107825 */ /* 0x008fc800078e0210 */
[----:B------:R-:W2:Y:S04]  /*09b0*/  LDG.E R20, desc[UR6][R12.64+0x4] ;  /* 0x000004060c147981 */ /* 0x000ea8000c1e1900 */
[----:B------:R-:W4:Y:S04]  /*09c0*/  LDG.E R19, desc[UR6][R16.64] ;  /* 0x0000000610137981 */ /* 0x000f28000c1e1900 */
[----:B------:R-:W2:Y:S04]  /*09d0*/  LDG.E R21, desc[UR6][R16.64+0x4] ;  /* 0x0000040610157981 */ /* 0x000ea8000c1e1900 */
[----:B------:R-:W3:Y:S04]  /*09e0*/  LDG.E R23, desc[UR6][R16.64+0x8] ;  /* 0x0000080610177981 */ /* 0x000ee8000c1e1900 */
[----:B------:R-:W3:Y:S04]  /*09f0*/  LDG.E R22, desc[UR6][R12.64+0x8] ;  /* 0x000008060c167981 */ /* 0x000ee8000c1e1900 */
[----:B------:R-:W5:Y:S04]  /*0a00*/  LDG.E R25, desc[UR6][R16.64+0xc] ;  /* 0x00000c0610197981 */ /* 0x000f68000c1e1900 */
[----:B------:R-:W5:Y:S01]  /*0a10*/  LDG.E R24, desc[UR6][R12.64+0xc] ;  /* 0x00000c060c187981 */ /* 0x000f62000c1e1900 */
[----:B------:R-:W-:Y:S01]  /*0a20*/  IADD3 R11, PT, PT, R11, 0x4, RZ ;  /* 0x000000040b0b7810 */ /* 0x000fe20007ffe0ff */
[----:B----4-:R-:W-:-:S04]  /*0a30*/  FFMA R19, R15, R19, R18 ;  /* 0x000000130f137223 */ /* 0x010fc80000000012 */
[----:B--2---:R-:W-:-:S04]  /*0a40*/  FFMA R19, R20, R21, R19 ;  /* 0x0000001514137223 */ /* 0x004fc80000000013 */
[----:B---3--:R-:W-:-:S04]  /*0a50*/  FFMA R19, R22, R23, R19 ;  /* 0x0000001716137223 */ /* 0x008fc80000000013 */
[----:B-----5:R-:W-:-:S07]  /*0a60*/  FFMA R18, R24, R25, R19 ;  /* 0x0000001918127223 */ /* 0x020fce0000000013 */
.L_x_12:
[----:B------:R-:W1:Y:S01]  /*0a70*/  LDC R16, c[0x0][0x3a0] ;  /* 0x0000e800ff107b82 */ /* 0x000e620000000800 */
[-C--:B------:R-:W-:Y:S02]  /*0a80*/  IADD3 R17, PT, PT, R10, R11.reuse, RZ ;  /* 0x0000000b0a117210 */ /* 0x080fe40007ffe0ff */
[----:B------:R-:W-:-:S05]  /*0a90*/  IADD3 R11, PT, PT, R4, R11, RZ ;  /* 0x0000000b040b7210 */ /* 0x000fca0007ffe0ff */
[----:B------:R-:W2:Y:S08]  /*0aa0*/  LDC.64 R14, c[0x0][0x388] ;  /* 0x0000e200ff0e7b82 */ /* 0x000eb00000000a00 */
[----:B------:R-:W3:Y:S01]  /*0ab0*/  LDC.64 R12, c[0x0][0x380] ;  /* 0x0000e000ff0c7b82 */ /* 0x000ee20000000a00 */
[----:B-1----:R-:W-:Y:S01]  /*0ac0*/  LOP3.LUT P1, RZ, R16, 0x1, RZ, 0xc0, !PT ;  /* 0x0000000110ff7812 */ /* 0x002fe2000782c0ff */
[----:B--2---:R-:W-:-:S12]  /*0ad0*/  IMAD.WIDE.U32 R14, R17, 0x4, R14 ;  /* 0x00000004110e7825 */ /* 0x004fd800078e000e */
[----:B0-----:R-:W2:Y:S01]  /*0ae0*/  @P1 LDG.E R17, desc[UR6][R14.64+0x4] ;  /* 0x000004060e111981 */ /* 0x001ea2000c1e1900 */
[----:B---3--:R-:W-:-:S03]  /*0af0*/  IMAD.WIDE R12, R11, 0x4, R12 ;  /* 0x000000040b0c7825 */ /* 0x008fc600078e020c */
[----:B------:R-:W3:Y:S04]  /*0b00*/  @P1 LDG.E R19, desc[UR6][R14.64+0x8] ;  /* 0x000008060e131981 */ /* 0x000ee8000c1e1900 */
[----:B------:R-:W4:Y:S04]  /*0b10*/  LDG.E R11, desc[UR6][R14.64] ;  /* 0x000000060e0b7981 */ /* 0x000f28000c1e1900 */
[----:B------:R-:W4:Y:S04]  /*0b20*/  LDG.E R4, desc[UR6][R12.64] ;  /* 0x000000060c047981 */ /* 0x000f28000c1e1900 */
[----:B------:R-:W2:Y:S04]  /*0b30*/  @P1 LDG.E R10, desc[UR6][R12.64+0x4] ;  /* 0x000004060c0a1981 */ /* 0x000ea8000c1e1900 */
[----:B------:R-:W3:Y:S01]  /*0b40*/  @P1 LDG.E R20, desc[UR6][R12.64+0x8] ;  /* 0x000008060c141981 */ /* 0x000ee2000c1e1900 */
[----:B----4-:R-:W-:-:S04]  /*0b50*/  FFMA R18, R11, R4, R18 ;  /* 0x000000040b127223 */ /* 0x010fc80000000012 */
[----:B--2---:R-:W-:-:S04]  /*0b60*/  @P1 FFMA R10, R17, R10, R18 ;  /* 0x0000000a110a1223 */ /* 0x004fc80000000012 */
[----:B---3--:R-:W-:Y:S01]  /*0b70*/  @P1 FFMA R18, R19, R20, R10 ;  /* 0x0000001413121223 */ /* 0x008fe2000000000a */
[----:B------:R-:W-:Y:S06]  /*0b80*/  @P0 BRA `(.L_x_13) ;  /* 0xfffffff400980947 */ /* 0x000fec000383ffff */
.L_x_8:
[----:B------:R-:W1:Y:S01]  /*0b90*/  LDC.64 R4, c[0x0][0x390] ;  /* 0x0000e400ff047b82 */ /* 0x000e620000000a00 */
[-C--:B------:R-:W-:Y:S02]  /*0ba0*/  IADD3 R7, PT, PT, R0, -R16.reuse, RZ ;  /* 0x8000001000077210 */ /* 0x080fe40007ffe0ff */
[----:B------:R-:W-:Y:S02]  /*0bb0*/  IADD3 R3, PT, PT, R3, -R16, RZ ;  /* 0x8000001003037210 */ /* 0x000fe40007ffe0ff */
[----:B------:R-:W-:-:S05]  /*0bc0*/  IADD3 R2, PT, PT, -R2, UR9, RZ ;  /* 0x0000000902027c10 */ /* 0x000fca000fffe1ff */
[----:B------:R-:W-:-:S04]  /*0bd0*/  IMAD R3, R7, R2, R3 ;  /* 0x0000000207037224 */ /* 0x000fc800078e0203 */
[----:B-1----:R-:W-:-:S05]  /*0be0*/  IMAD.WIDE R2, R3, 0x4, R4 ;  /* 0x0000000403027825 */ /* 0x002fca00078e0204 */
[----:B0-----:R-:W-:Y:S01]  /*0bf0*/  STG.E desc[UR6][R2.64], R18 ;  /* 0x0000001202007986 */ /* 0x001fe2000c101906 */
[----:B------:R-:W-:Y:S05]  /*0c00*/  EXIT ;  /* 0x000000000000794d */ /* 0x000fea0003800000 */
.L_x_14:
        /* <DEDUP_REMOVED lines=15> */
.L_x_26:


//--------------------- .text._Z27conv2D_basic_boundary_checkPKfS0_Pfiii --------------------------
	.section	.text._Z27conv2D_basic_boundary_checkPKfS0_Pfiii,"ax",@progbits
	.align	128
        .global         _Z27conv2D_basic_boundary_checkPKfS0_Pfiii
        .type           _Z27conv2D_basic_boundary_checkPKfS0_Pfiii,@function
        .size           _Z27conv2D_basic_boundary_checkPKfS0_Pfiii,(.L_x_27 - _Z27conv2D_basic_boundary_checkPKfS0_Pfiii)
        .other          _Z27conv2D_basic_boundary_checkPKfS0_Pfiii,@"STO_CUDA_ENTRY STV_DEFAULT"
_Z27conv2D_basic_boundary_checkPKfS0_Pfiii:
.text._Z27conv2D_basic_boundary_checkPKfS0_Pfiii:
[----:B------:R-:W-:Y:S01]  /*0000*/  LDC R1, c[0x0][0x37c] ;  /* 0x0000df00ff017b82 */ /* 0x000fe20000000800 */
[----:B------:R-:W0:Y:S07]  /*0010*/  S2R R3, SR_TID.Y ;  /* 0x0000000000037919 */ /* 0x000e2e0000002200 */
[----:B------:R-:W1:Y:S01]  /*0020*/  LDC R9, c[0x0][0x360] ;  /* 0x0000d800ff097b82 */ /* 0x000e620000000800 */
[----:B------:R-:W2:Y:S01]  /*0030*/  LDCU.64 UR6, c[0x0][0x398] ;  /* 0x00007300ff0677ac */ /* 0x000ea20008000a00 */
[----:B------:R-:W1:Y:S06]  /*0040*/  S2R R2, SR_TID.X ;  /* 0x0000000000027919 */ /* 0x000e6c0000002100 */
[----:B------:R-:W0:Y:S08]  /*0050*/  S2UR UR5, SR_CTAID.Y ;  /* 0x00000000000579c3 */ /* 0x000e300000002600 */
[----:B------:R-:W0:Y:S01]  /*0060*/  LDC R0, c[0x0][0x364] ;  /* 0x0000d900ff007b82 */ /* 0x000e220000000800 */
[----:B--2---:R-:W-:-:S07]  /*0070*/  UMOV UR19, UR7 ;  /* 0x0000000700137c82 */ /* 0x004fce0008000000 */
[----:B------:R-:W1:Y:S01]  /*0080*/  S2UR UR4, SR_CTAID.X ;  /* 0x00000000000479c3 */ /* 0x000e620000002500 */
[----:B0-----:R-:W-:-:S05]  /*0090*/  IMAD R0, R0, UR5, R3 ;  /* 0x0000000500007c24 */ /* 0x001fca000f8e0203 */
[----:B------:R-:W-:Y:S01]  /*00a0*/  ISETP.GE.AND P0, PT, R0, UR6, PT ;  /* 0x0000000600007c0c */ /* 0x000fe2000bf06270 */
[----:B-1----:R-:W-:-:S05]  /*00b0*/  IMAD R9, R9, UR4, R2 ;  /* 0x0000000409097c24 */ /* 0x002fca000f8e0202 */
[----:B------:R-:W-:-:S13]  /*00c0*/  ISETP.GE.OR P0, PT, R9, UR19, P0 ;  /* 0x0000001309007c0c */ /* 0x000fda0008706670 */
[----:B------:R-:W-:Y:S05]  /*00d0*/  @P0 EXIT ;  /* 0x000000000000094d */ /* 0x000fea0003800000 */
[----:B------:R-:W0:Y:S01]  /*00e0*/  LDCU UR4, c[0x0][0x3a0] ;  /* 0x00007400ff0477ac */ /* 0x000e220008000800 */
[----:B------:R-:W-:Y:S01]  /*00f0*/  IMAD.MOV.U32 R8, RZ, RZ, RZ ;  /* 0x000000ffff087224 */ /* 0x000fe200078e00ff */
[----:B------:R-:W1:Y:S01]  /*0100*/  LDCU.64 UR12, c[0x0][0x358] ;  /* 0x00006b00ff0c77ac */ /* 0x000e620008000a00 */
[----:B0-----:R-:W-:-:S09]  /*0110*/  UISETP.GE.AND UP0, UPT, UR4, URZ, UPT ;  /* 0x000000ff0400728c */ /* 0x001fd2000bf06270 */
[----:B-1----:R-:W-:Y:S05]  /*0120*/  BRA.U !UP0, `(.L_x_15) ;  /* 0x0000000d08607547 */ /* 0x002fea000b800000 */
[----:B------:R-:W-:Y:S02]  /*0130*/  USHF.L.U32 UR9, UR4, 0x1, URZ ;  /* 0x0000000104097899 */ /* 0x000fe400080006ff */
[----:B------:R-:W-:Y:S02]  /*0140*/  VIADD R10, R9, -UR4 ;  /* 0x80000004090a7c36 */ /* 0x000fe40008000000 */
[----:B------:R-:W-:Y:S01]  /*0150*/  IMAD.MOV.U32 R8, RZ, RZ, RZ ;  /* 0x000000ffff087224 */ /* 0x000fe200078e00ff */
[----:B------:R-:W-:Y:S01]  /*0160*/  UISETP.LT.AND UP0, UPT, URZ, UR9, UPT ;  /* 0x00000009ff00728c */ /* 0x000fe2000bf01270 */
[----:B------:R-:W-:Y:S01]  /*0170*/  VIADD R12, R0, -UR4 ;  /* 0x80000004000c7c36 */ /* 0x000fe20008000000 */
[----:B------:R-:W-:Y:S01]  /*0180*/  SHF.R.S32.HI R11, RZ, 0x1f, R10 ;  /* 0x0000001fff0b7819 */ /* 0x000fe2000001140a */
[----:B------:R-:W-:Y:S01]  /*0190*/  UMOV UR4, URZ ;  /* 0x000000ff00047c82 */ /* 0x000fe20008000000 */
[----:B------:R-:W-:-:S12]  /*01a0*/  USEL UR10, URZ, UR9, !UP0 ;  /* 0x00000009ff0a7287 */ /* 0x000fd8000c000000 */
.L_x_22:
[----:B------:R-:W0:Y:S01]  /*01b0*/  LDCU.64 UR18, c[0x0][0x398] ;  /* 0x00007300ff1277ac */ /* 0x000e220008000a00 */
[----:B------:R-:W-:Y:S02]  /*01c0*/  VIADD R13, R12, UR4 ;  /* 0x000000040c0d7c36 */ /* 0x000fe40008000000 */
[----:B------:R-:W-:Y:S01]  /*01d0*/  IMAD.MOV.U32 R17, RZ, RZ, RZ ;  /* 0x000000ffff117224 */ /* 0x000fe200078e00ff */
[----:B------:R-:W-:Y:S01]  /*01e0*/  UISETP.GE.AND UP1, UPT, UR9, 0x7, UPT ;  /* 0x000000070900788c */ /* 0x000fe2000bf26270 */
[----:B------:R-:W-:Y:S01]  /*01f0*/  UMOV UR5, UR4 ;  /* 0x0000000400057c82 */ /* 0x000fe20008000000 */
[----:B------:R-:W-:Y:S02]  /*0200*/  UIMAD UR15, UR9, UR4, UR4 ;  /* 0x00000004090f72a4 */ /* 0x000fe4000f8e0204 */
[----:B------:R-:W-:Y:S02]  /*0210*/  UIADD3 UR4, UPT, UPT, UR4, 0x1, URZ ;  /* 0x0000000104047890 */ /* 0x000fe4000fffe0ff */
[----:B------:R-:W-:Y:S01]  /*0220*/  UISETP.NE.AND UP0, UPT, UR5, UR10, UPT ;  /* 0x0000000a0500728c */ /* 0x000fe2000bf05270 */
[----:B0-----:R-:W-:-:S04]  /*0230*/  ISETP.GE.AND P0, PT, R13, UR18, PT ;  /* 0x000000120d007c0c */ /* 0x001fc8000bf06270 */
[C---:B------:R-:W-:Y:S01]  /*0240*/  ISETP.GT.AND P0, PT, R13.reuse, -0x1, !P0 ;  /* 0xffffffff0d00780c */ /* 0x040fe20004704270 */
[----:B------:R-:W-:Y:S01]  /*0250*/  IMAD R13, R13, UR19, RZ ;  /* 0x000000130d0d7c24 */ /* 0x000fe2000f8e02ff */
[----:B------:R-:W-:Y:S11]  /*0260*/  BRA.U !UP1, `(.L_x_16) ;  /* 0x00000005097c7547 */ /* 0x000ff6000b800000 */
[----:B------:R-:W0:Y:S01]  /*0270*/  LDCU.64 UR6, c[0x0][0x388] ;  /* 0x00007100ff0677ac */ /* 0x000e220008000a00 */
[----:B------:R-:W-:Y:S02]  /*0280*/  IMAD.IADD R15, R10, 0x1, R13 ;  /* 0x000000010a0f7824 */ /* 0x000fe400078e020d */
[----:B------:R-:W-:Y:S01]  /*0290*/  IMAD.U32 R17, RZ, RZ, UR15 ;  /* 0x0000000fff117e24 */ /* 0x000fe2000f8e00ff */
[----:B------:R-:W-:Y:S01]  /*02a0*/  UIADD3 UR5, UPT, UPT, UR10, 0x1, URZ ;  /* 0x000000010a057890 */ /* 0x000fe2000fffe0ff */
[----:B------:R-:W-:Y:S01]  /*02b0*/  IMAD.MOV.U32 R14, RZ, RZ, R10 ;  /* 0x000000ffff0e7224 */ /* 0x000fe200078e000a */
[----:B------:R-:W1:Y:S02]  /*02c0*/  LDCU UR8, c[0x0][0x39c] ;  /* 0x00007380ff0877ac */ /* 0x000e640008000800 */
[----:B------:R-:W-:Y:S01]  /*02d0*/  ULOP3.LUT UR5, UR5, 0x7ffffff8, URZ, 0xc0, !UPT ;  /* 0x7ffffff805057892 */ /* 0x000fe2000f8ec0ff */
[----:B------:R-:W2:Y:S01]  /*02e0*/  LDCU.64 UR16, c[0x0][0x380] ;  /* 0x00007000ff1077ac */ /* 0x000ea20008000a00 */
[----:B0-----:R-:W-:-:S04]  /*02f0*/  UIMAD.WIDE.U32 UR6, UR15, 0x4, UR6 ;  /* 0x000000040f0678a5 */ /* 0x001fc8000f8e0006 */
[----:B------:R-:W-:-:S04]  /*0300*/  UIADD3 UR11, UP1, UPT, UR6, 0x10, URZ ;  /* 0x00000010060b7890 */ /* 0x000fc8000ff3e0ff */
[----:B------:R-:W-:Y:S02]  /*0310*/  UIADD3.X UR6, UPT, UPT, URZ, UR7, URZ, UP1, !UPT ;  /* 0x00000007ff067290 */ /* 0x000fe40008ffe4ff */
[----:B------:R-:W-:Y:S01]  /*0320*/  IMAD.U32 R16, RZ, RZ, UR11 ;  /* 0x0000000bff107e24 */ /* 0x000fe2000f8e00ff */
[----:B------:R-:W-:-:S03]  /*0330*/  UIADD3 UR7, UPT, UPT, -UR5, URZ, URZ ;  /* 0x000000ff05077290 */ /* 0x000fc6000fffe1ff */
[----:B------:R-:W-:Y:S01]  /*0340*/  IMAD.U32 R19, RZ, RZ, UR6 ;  /* 0x00000006ff137e24 */ /* 0x000fe2000f8e00ff */
[----:B-12---:R-:W-:-:S08]  /*0350*/  UMOV UR6, 0x3 ;  /* 0x0000000300067882 */ /* 0x006fd00000000000 */
.L_x_17:
[----:B------:R-:W0:Y:S01]  /*0360*/  LDC.64 R6, c[0x0][0x388] ;  /* 0x0000e200ff067b82 */ /* 0x000e220000000a00 */
[----:B------:R-:W-:Y:S01]  /*0370*/  UMOV UR19, UR8 ;  /* 0x0000000800137c82 */ /* 0x000fe20008000000 */
[C---:B------:R-:W-:Y:S01]  /*0380*/  VIADD R18, R14.reuse, 0x1 ;  /* 0x000000010e127836 */ /* 0x040fe20000000000 */
[C---:B------:R-:W-:Y:S01]  /*0390*/  ISETP.GE.AND P3, PT, R14.reuse, UR19, PT ;  /* 0x000000130e007c0c */ /* 0x040fe2000bf66270 */
[----:B------:R-:W-:Y:S01]  /*03a0*/  UIADD3 UR11, UPT, UPT, UR6, -0x3, URZ ;  /* 0xfffffffd060b7890 */ /* 0x000fe2000fffe0ff */
[----:B------:R-:W-:Y:S02]  /*03b0*/  SHF.R.S32.HI R11, RZ, 0x1f, R10 ;  /* 0x0000001fff0b7819 */ /* 0x000fe4000001140a */
[----:B------:R-:W-:Y:S01]  /*03c0*/  ISETP.GT.AND P3, PT, R14, -0x1, !P3 ;  /* 0xffffffff0e00780c */ /* 0x000fe20005f64270 */
[----:B------:R-:W1:Y:S01]  /*03d0*/  LDC.64 R4, c[0x0][0x380] ;  /* 0x0000e000ff047b82 */ /* 0x000e620000000a00 */
[----:B------:R-:W-:Y:S01]  /*03e0*/  ISETP.GE.AND P2, PT, R18, UR19, PT ;  /* 0x0000001312007c0c */ /* 0x000fe2000bf46270 */
[----:B------:R-:W-:Y:S01]  /*03f0*/  USHF.R.S32.HI UR14, URZ, 0x1f, UR11 ;  /* 0x0000001fff0e7899 */ /* 0x000fe2000801140b */
[----:B------:R-:W-:-:S02]  /*0400*/  PLOP3.LUT P3, PT, P0, P3, PT, 0x80, 0x8 ;  /* 0x000000000008781c */ /* 0x000fc40000767070 */
[----:B------:R-:W-:Y:S02]  /*0410*/  SHF.R.S32.HI R2, RZ, 0x1f, R13 ;  /* 0x0000001fff027819 */ /* 0x000fe4000001140d */
[----:B------:R-:W-:Y:S02]  /*0420*/  IADD3 R3, P1, P4, R13, UR11, R10 ;  /* 0x0000000b0d037c10 */ /* 0x000fe4000fc3e00a */
[----:B------:R-:W-:Y:S02]  /*0430*/  ISETP.GT.AND P2, PT, R18, -0x1, !P2 ;  /* 0xffffffff1200780c */ /* 0x000fe40005744270 */
[----:B------:R-:W-:Y:S02]  /*0440*/  IADD3.X R18, PT, PT, R2, UR14, R11, P1, P4 ;  /* 0x0000000e02127c10 */ /* 0x000fe40008fe840b */
[----:B------:R-:W-:Y:S02]  /*0450*/  LEA R2, P1, R3, UR16, 0x2 ;  /* 0x0000001003027c11 */ /* 0x000fe4000f8210ff */
[----:B------:R-:W-:Y:S01]  /*0460*/  PLOP3.LUT P2, PT, P0, P2, PT, 0x80, 0x8 ;  /* 0x000000000008781c */ /* 0x000fe20000745070 */
[----:B0-----:R-:W-:Y:S01]  /*0470*/  @P3 IMAD.WIDE.U32 R6, R17, 0x4, R6 ;  /* 0x0000000411063825 */ /* 0x001fe200078e0006 */
[----:B------:R-:W-:-:S05]  /*0480*/  LEA.HI.X R3, R3, UR17, R18, 0x2, P1 ;  /* 0x0000001103037c11 */ /* 0x000fca00088f1412 */
[----:B------:R-:W2:Y:S01]  /*0490*/  @P3 LDG.E R7, desc[UR12][R6.64] ;  /* 0x0000000c06073981 */ /* 0x000ea2000c1e1900 */
[----:B-1----:R-:W-:-:S05]  /*04a0*/  @P3 IMAD.WIDE R4, R15, 0x4, R4 ;  /* 0x000000040f043825 */ /* 0x002fca00078e0204 */
[----:B------:R0:W2:Y:S02]  /*04b0*/  @P3 LDG.E R18, desc[UR12][R4.64] ;  /* 0x0000000c04123981 */ /* 0x0000a4000c1e1900 */
[----:B0-----:R-:W-:Y:S02]  /*04c0*/  IMAD.MOV.U32 R4, RZ, RZ, R16 ;  /* 0x000000ffff047224 */ /* 0x001fe400078e0010 */
[----:B------:R-:W-:Y:S01]  /*04d0*/  IMAD.MOV.U32 R5, RZ, RZ, R19 ;  /* 0x000000ffff057224 */ /* 0x000fe200078e0013 */
[----:B------:R-:W3:Y:S04]  /*04e0*/  @P2 LDG.E R16, desc[UR12][R2.64+0x4] ;  /* 0x0000040c02102981 */ /* 0x000ee8000c1e1900 */
[----:B------:R-:W3:Y:S01]  /*04f0*/  @P2 LDG.E R19, desc[UR12][R4.64+-0xc] ;  /* 0xfffff40c04132981 */ /* 0x000ee2000c1e1900 */
[----:B------:R-:W-:-:S02]  /*0500*/  VIADD R20, R14, 0x2 ;  /* 0x000000020e147836 */ /* 0x000fc40000000000 */
[----:B------:R-:W-:-:S03]  /*0510*/  VIADD R21, R14, 0x3 ;  /* 0x000000030e157836 */ /* 0x000fc60000000000 */
[----:B------:R-:W-:Y:S01]  /*0520*/  ISETP.GE.AND P1, PT, R20, UR19, PT ;  /* 0x0000001314007c0c */ /* 0x000fe2000bf26270 */
[----:B------:R-:W-:Y:S01]  /*0530*/  VIADD R22, R14, 0x4 ;  /* 0x000000040e167836 */ /* 0x000fe20000000000 */
[C---:B------:R-:W-:Y:S02]  /*0540*/  ISETP.GE.AND P6, PT, R21.reuse, UR19, PT ;  /* 0x0000001315007c0c */ /* 0x040fe4000bfc6270 */
[----:B------:R-:W-:Y:S01]  /*0550*/  ISETP.GT.AND P1, PT, R20, -0x1, !P1 ;  /* 0xffffffff1400780c */ /* 0x000fe20004f24270 */
[----:B------:R-:W-:Y:S01]  /*0560*/  VIADD R6, R14, 0x5 ;  /* 0x000000050e067836 */ /* 0x000fe20000000000 */
[----:B------:R-:W-:Y:S02]  /*0570*/  ISETP.GE.AND P5, PT, R22, UR19, PT ;  /* 0x0000001316007c0c */ /* 0x000fe4000bfa6270 */
[----:B------:R-:W-:Y:S02]  /*0580*/  ISETP.GT.AND P6, PT, R21, -0x1, !P6 ;  /* 0xffffffff1500780c */ /* 0x000fe400077c4270 */
[----:B------:R-:W-:Y:S01]  /*0590*/  PLOP3.LUT P1, PT, P0, P1, PT, 0x80, 0x8 ;  /* 0x000000000008781c */ /* 0x000fe20000723070 */
[----:B------:R-:W-:Y:S01]  /*05a0*/  VIADD R20, R14, 0x6 ;  /* 0x000000060e147836 */ /* 0x000fe20000000000 */
[----:B------:R-:W-:-:S02]  /*05b0*/  ISETP.GT.AND P5, PT, R22, -0x1, !P5 ;  /* 0xffffffff1600780c */ /* 0x000fc40006fa4270 */
[C---:B------:R-:W-:Y:S02]  /*05c0*/  ISETP.GE.AND P4, PT, R6.reuse, UR19, PT ;  /* 0x0000001306007c0c */ /* 0x040fe4000bf86270 */
[----:B------:R-:W-:Y:S02]  /*05d0*/  PLOP3.LUT P5, PT, P0, P5, PT, 0x80, 0x8 ;  /* 0x000000000008781c */ /* 0x000fe400007ab070 */
[----:B------:R-:W-:-:S04]  /*05e0*/  ISETP.GT.AND P4, PT, R6, -0x1, !P4 ;  /* 0xffffffff0600780c */ /* 0x000fc80006784270 */
[----:B------:R-:W-:Y:S01]  /*05f0*/  PLOP3.LUT P4, PT, P0, P4, PT, 0x80, 0x8 ;  /* 0x000000000008781c */ /* 0x000fe20000789070 */
[----:B------:R-:W4:Y:S06]  /*0600*/  @P1 LDG.E R6, desc[UR12][R2.64+0x8] ;  /* 0x0000080c02061981 */ /* 0x000f2c000c1e1900 */
[----:B------:R-:W5:Y:S06]  /*0610*/  @P5 LDG.E R21, desc[UR12][R4.64] ;  /* 0x0000000c04155981 */ /* 0x000f6c000c1e1900 */
[----:B------:R-:W5:Y:S01]  /*0620*/  @P4 LDG.E R23, desc[UR12][R4.64+0x4] ;  /* 0x0000040c04174981 */ /* 0x000f62000c1e1900 */
[----:B--2---:R-:W-:Y:S01]  /*0630*/  @P3 FFMA R8, R7, R18, R8 ;  /* 0x0000001207083223 */ /* 0x004fe20000000008 */
[----:B------:R-:W-:Y:S01]  /*0640*/  PLOP3.LUT P3, PT, P0, P6, PT, 0x80, 0x8 ;  /* 0x000000000008781c */ /* 0x000fe2000076d070 */
[----:B------:R-:W-:Y:S01]  /*0650*/  VIADD R18, R14, 0x7 ;  /* 0x000000070e127836 */ /* 0x000fe20000000000 */
[C---:B------:R-:W-:Y:S01]  /*0660*/  ISETP.GE.AND P6, PT, R20.reuse, UR19, PT ;  /* 0x0000001314007c0c */ /* 0x040fe2000bfc6270 */
[----:B------:R-:W4:Y:S03]  /*0670*/  @P1 LDG.E R7, desc[UR12][R4.64+-0x8] ;  /* 0xfffff80c04071981 */ /* 0x000f26000c1e1900 */
[----:B------:R-:W-:-:S02]  /*0680*/  ISETP.GT.AND P6, PT, R20, -0x1, !P6 ;  /* 0xffffffff1400780c */ /* 0x000fc400077c4270 */
[----:B------:R-:W2:Y:S02]  /*0690*/  @P4 LDG.E R20, desc[UR12][R2.64+0x14] ;  /* 0x0000140c02144981 */ /* 0x000ea4000c1e1900 */
[----:B------:R-:W-:Y:S01]  /*06a0*/  PLOP3.LUT P6, PT, P0, P6, PT, 0x80, 0x8 ;  /* 0x000000000008781c */ /* 0x000fe200007cd070 */
[----:B---3--:R-:W-:Y:S01]  /*06b0*/  @P2 FFMA R8, R19, R16, R8 ;  /* 0x0000001013082223 */ /* 0x008fe20000000008 */
[C---:B------:R-:W-:Y:S01]  /*06c0*/  ISETP.GE.AND P2, PT, R18.reuse, UR19, PT ;  /* 0x0000001312007c0c */ /* 0x040fe2000bf46270 */
[----:B------:R-:W3:Y:S03]  /*06d0*/  @P3 LDG.E R19, desc[UR12][R4.64+-0x4] ;  /* 0xfffffc0c04133981 */ /* 0x000ee6000c1e1900 */
[----:B------:R-:W-:Y:S01]  /*06e0*/  ISETP.GT.AND P2, PT, R18, -0x1, !P2 ;  /* 0xffffffff1200780c */ /* 0x000fe20005744270 */
[----:B------:R-:W3:Y:S03]  /*06f0*/  @P3 LDG.E R16, desc[UR12][R2.64+0xc] ;  /* 0x00000c0c02103981 */ /* 0x000ee6000c1e1900 */
[----:B------:R-:W-:Y:S01]  /*0700*/  PLOP3.LUT P2, PT, P0, P2, PT, 0x80, 0x8 ;  /* 0x000000000008781c */ /* 0x000fe20000745070 */
[----:B------:R-:W5:Y:S04]  /*0710*/  @P5 LDG.E R18, desc[UR12][R2.64+0x10] ;  /* 0x0000100c02125981 */ /* 0x000f68000c1e1900 */
[----:B------:R-:W2:Y:S04]  /*0720*/  @P6 LDG.E R25, desc[UR12][R4.64+0x8] ;  /* 0x0000080c04196981 */ /* 0x000ea8000c1e1900 */
[----:B------:R-:W2:Y:S04]  /*0730*/  @P6 LDG.E R22, desc[UR12][R2.64+0x18] ;  /* 0x0000180c02166981 */ /* 0x000ea8000c1e1900 */
[----:B------:R-:W2:Y:S04]  /*0740*/  @P2 LDG.E R24, desc[UR12][R2.64+0x1c] ;  /* 0x00001c0c02182981 */ /* 0x000ea8000c1e1900 */
[----:B------:R-:W2:Y:S01]  /*0750*/  @P2 LDG.E R27, desc[UR12][R4.64+0xc] ;  /* 0x00000c0c041b2981 */ /* 0x000ea2000c1e1900 */
[----:B------:R-:W-:-:S04]  /*0760*/  UIADD3 UR7, UPT, UPT, UR7, 0x8, URZ ;  /* 0x0000000807077890 */ /* 0x000fc8000fffe0ff */
[----:B------:R-:W-:Y:S01]  /*0770*/  UISETP.NE.AND UP1, UPT, UR7, URZ, UPT ;  /* 0x000000ff0700728c */ /* 0x000fe2000bf25270 */
[----:B------:R-:W-:Y:S02]  /*0780*/  VIADD R14, R14, 0x8 ;  /* 0x000000080e0e7836 */ /* 0x000fe40000000000 */
[----:B------:R-:W-:Y:S02]  /*0790*/  VIADD R17, R17, 0x8 ;  /* 0x0000000811117836 */ /* 0x000fe40000000000 */
[----:B------:R-:W-:Y:S01]  /*07a0*/  VIADD R15, R15, 0x8 ;  /* 0x000000080f0f7836 */ /* 0x000fe20000000000 */
[----:B------:R-:W-:Y:S01]  /*07b0*/  UIADD3 UR6, UPT, UPT, UR6, 0x8, URZ ;  /* 0x0000000806067890 */ /* 0x000fe2000fffe0ff */
[----:B----4-:R-:W-:-:S04]  /*07c0*/  @P1 FFMA R8, R7, R6, R8 ;  /* 0x0000000607081223 */ /* 0x010fc80000000008 */
[----:B---3--:R-:W-:-:S04]  /*07d0*/  @P3 FFMA R8, R19, R16, R8 ;  /* 0x0000001013083223 */ /* 0x008fc80000000008 */
[----:B-----5:R-:W-:Y:S01]  /*07e0*/  @P5 FFMA R8, R21, R18, R8 ;  /* 0x0000001215085223 */ /* 0x020fe20000000008 */
[----:B------:R-:W-:-:S03]  /*07f0*/  IADD3 R16, P1, PT, R4, 0x20, RZ ;  /* 0x0000002004107810 */ /* 0x000fc60007f3e0ff */
[----:B--2---:R-:W-:-:S04]  /*0800*/  @P4 FFMA R8, R23, R20, R8 ;  /* 0x0000001417084223 */ /* 0x004fc80000000008 */
[----:B------:R-:W-:Y:S01]  /*0810*/  @P6 FFMA R8, R25, R22, R8 ;  /* 0x0000001619086223 */ /* 0x000fe20000000008 */
[----:B------:R-:W-:-:S03]  /*0820*/  IMAD.X R19, RZ, RZ, R5, P1 ;  /* 0x000000ffff137224 */ /* 0x000fc600008e0605 */
[----:B------:R-:W-:Y:S01]  /*0830*/  @P2 FFMA R8, R27, R24, R8 ;  /* 0x000000181b082223 */ /* 0x000fe20000000008 */
[----:B------:R-:W-:Y:S06]  /*0840*/  BRA.U UP1, `(.L_x_17) ;  /* 0xfffffff901c47547 */ /* 0x000fec000b83ffff */
[----:B------:R-:W-:-:S07]  /*0850*/  IMAD.U32 R17, RZ, RZ, UR5 ;  /* 0x00000005ff117e24 */ /* 0x000fce000f8e00ff */
.L_x_16:
[----:B------:R-:W-:Y:S02]  /*0860*/  ULOP3.LUT UR5, UR10, 0x6, URZ, 0xc0, !UPT ;  /* 0x000000060a057892 */ /* 0x000fe4000f8ec0ff */
[----:B------:R-:W-:Y:S02]  /*0870*/  ULOP3.LUT UP2, URZ, UR10, 0x2, URZ, 0xc0, !UPT ;  /* 0x000000020aff7892 */ /* 0x000fe4000f84c0ff */
[----:B------:R-:W-:-:S09]  /*0880*/  UISETP.GE.U32.AND UP1, UPT, UR5, 0x3, UPT ;  /* 0x000000030500788c */ /* 0x000fd2000bf26070 */
[----:B------:R-:W-:Y:S05]  /*0890*/  BRA.U !UP1, `(.L_x_18) ;  /* 0x0000000109b87547 */ /* 0x000fea000b800000 */
[----:B------:R-:W-:Y:S01]  /*08a0*/  IMAD.IADD R22, R10, 0x1, R17 ;  /* 0x000000010a167824 */ /* 0x000fe200078e0211 */
[----:B------:R-:W0:Y:S01]  /*08b0*/  LDC.64 R4, c[0x0][0x388] ;  /* 0x0000e200ff047b82 */ /* 0x000e220000000a00 */
[----:B------:R-:W-:Y:S02]  /*08c0*/  SHF.R.S32.HI R18, RZ, 0x1f, R13 ;  /* 0x0000001fff127819 */ /* 0x000fe4000001140d */
[C---:B------:R-:W-:Y:S01]  /*08d0*/  VIADD R16, R22.reuse, 0x1 ;  /* 0x0000000116107836 */ /* 0x040fe20000000000 */
[C---:B------:R-:W-:Y:S01]  /*08e0*/  ISETP.GE.AND P1, PT, R22.reuse, UR19, PT ;  /* 0x0000001316007c0c */ /* 0x040fe2000bf26270 */
[C---:B------:R-:W-:Y:S02]  /*08f0*/  VIADD R20, R22.reuse, 0x2 ;  /* 0x0000000216147836 */ /* 0x040fe40000000000 */
[C---:B------:R-:W-:Y:S01]  /*0900*/  VIADD R21, R22.reuse, 0x3 ;  /* 0x0000000316157836 */ /* 0x040fe20000000000 */
[----:B------:R-:W1:Y:S01]  /*0910*/  LDC.64 R2, c[0x0][0x380] ;  /* 0x0000e000ff027b82 */ /* 0x000e620000000a00 */
[----:B------:R-:W-:-:S02]  /*0920*/  ISETP.GT.AND P1, PT, R22, -0x1, !P1 ;  /* 0xffffffff1600780c */ /* 0x000fc40004f24270 */
[C---:B------:R-:W-:Y:S02]  /*0930*/  ISETP.GE.AND P4, PT, R16.reuse, UR19, PT ;  /* 0x0000001310007c0c */ /* 0x040fe4000bf86270 */
[----:B------:R-:W-:Y:S02]  /*0940*/  PLOP3.LUT P1, PT, P0, P1, PT, 0x80, 0x8 ;  /* 0x000000000008781c */ /* 0x000fe40000723070 */
[----:B------:R-:W-:Y:S01]  /*0950*/  ISETP.GT.AND P4, PT, R16, -0x1, !P4 ;  /* 0xffffffff1000780c */ /* 0x000fe20006784270 */
[----:B------:R-:W2:Y:S01]  /*0960*/  LDC.64 R14, c[0x0][0x380] ;  /* 0x0000e000ff0e7b82 */ /* 0x000ea20000000a00 */
[C---:B------:R-:W-:Y:S02]  /*0970*/  ISETP.GE.AND P2, PT, R20.reuse, UR19, PT ;  /* 0x0000001314007c0c */ /* 0x040fe4000bf46270 */
[----:B------:R-:W-:Y:S02]  /*0980*/  IADD3 R16, P5, P6, R13, R17, R10 ;  /* 0x000000110d107210 */ /* 0x000fe40007ebe00a */
[----:B------:R-:W-:-:S02]  /*0990*/  ISETP.GT.AND P2, PT, R20, -0x1, !P2 ;  /* 0xffffffff1400780c */ /* 0x000fc40005744270 */
[----:B------:R-:W-:Y:S01]  /*09a0*/  IADD3.X R18, PT, PT, R18, RZ, R11, P5, P6 ;  /* 0x000000ff12127210 */ /* 0x000fe20002fec40b */
[----:B------:R-:W3:Y:S01]  /*09b0*/  LDC.64 R6, c[0x0][0x388] ;  /* 0x0000e200ff067b82 */ /* 0x000ee20000000a00 */
[C---:B------:R-:W-:Y:S01]  /*09c0*/  IADD3 R20, P5, PT, R17.reuse, UR15, RZ ;  /* 0x0000000f11147c10 */ /* 0x040fe2000ffbe0ff */
[----:B------:R-:W-:Y:S01]  /*09d0*/  @P1 VIADD R19, R17, UR15 ;  /* 0x0000000f11131c36 */ /* 0x000fe20008000000 */
[----:B------:R-:W-:Y:S02]  /*09e0*/  ISETP.GE.AND P3, PT, R21, UR19, PT ;  /* 0x0000001315007c0c */ /* 0x000fe4000bf66270 */
[----:B------:R-:W-:Y:S01]  /*09f0*/  PLOP3.LUT P4, PT, P0, P4, PT, 0x80, 0x8 ;  /* 0x000000000008781c */ /* 0x000fe20000789070 */
[----:B0-----:R-:W-:Y:S01]  /*0a00*/  @P1 IMAD.WIDE.U32 R4, R19, 0x4, R4 ;  /* 0x0000000413041825 */ /* 0x001fe200078e0004 */
[----:B------:R-:W-:Y:S02]  /*0a10*/  ISETP.GT.AND P3, PT, R21, -0x1, !P3 ;  /* 0xffffffff1500780c */ /* 0x000fe40005f64270 */
[C---:B-1----:R-:W-:Y:S01]  /*0a20*/  LEA R2, P6, R16.reuse, R2, 0x2 ;  /* 0x0000000210027211 */ /* 0x042fe200078c10ff */
[----:B------:R-:W-:Y:S01]  /*0a30*/  @P1 IMAD.IADD R19, R13, 0x1, R22 ;  /* 0x000000010d131824 */ /* 0x000fe200078e0216 */
[----:B------:R-:W-:Y:S01]  /*0a40*/  PLOP3.LUT P2, PT, P0, P2, PT, 0x80, 0x8 ;  /* 0x000000000008781c */ /* 0x000fe20000745070 */
[----:B------:R-:W4:Y:S01]  /*0a50*/  @P1 LDG.E R5, desc[UR12][R4.64] ;  /* 0x0000000c04051981 */ /* 0x000f22000c1e1900 */
[----:B------:R-:W-:Y:S01]  /*0a60*/  LEA.HI.X R3, R16, R3, R18, 0x2, P6 ;  /* 0x0000000310037211 */ /* 0x000fe200030f1412 */
[----:B------:R-:W-:Y:S01]  /*0a70*/  IMAD.X R16, RZ, RZ, RZ, P5 ;  /* 0x000000ffff107224 */ /* 0x000fe200028e06ff */
[----:B------:R-:W-:Y:S01]  /*0a80*/  PLOP3.LUT P3, PT, P0, P3, PT, 0x80, 0x8 ;  /* 0x000000000008781c */ /* 0x000fe20000767070 */
[----:B--2---:R-:W-:-:S06]  /*0a90*/  @P1 IMAD.WIDE R14, R19, 0x4, R14 ;  /* 0x00000004130e1825 */ /* 0x004fcc00078e020e */
[----:B------:R-:W4:Y:S01]  /*0aa0*/  @P1 LDG.E R14, desc[UR12][R14.64] ;  /* 0x0000000c0e0e1981 */ /* 0x000f22000c1e1900 */
[----:B---3--:R-:W-:-:S03]  /*0ab0*/  LEA R6, P5, R20, R6, 0x2 ;  /* 0x0000000614067211 */ /* 0x008fc600078a10ff */
[----:B------:R-:W2:Y:S01]  /*0ac0*/  @P2 LDG.E R18, desc[UR12][R2.64+0x8] ;  /* 0x0000080c02122981 */ /* 0x000ea2000c1e1900 */
[----:B------:R-:W-:-:S03]  /*0ad0*/  LEA.HI.X R7, R20, R7, R16, 0x2, P5 ;  /* 0x0000000714077211 */ /* 0x000fc600028f1410 */
[----:B------:R-:W3:Y:S04]  /*0ae0*/  @P4 LDG.E R16, desc[UR12][R2.64+0x4] ;  /* 0x0000040c02104981 */ /* 0x000ee8000c1e1900 */
[----:B------:R-:W3:Y:S04]  /*0af0*/  @P4 LDG.E R19, desc[UR12][R6.64+0x4] ;  /* 0x0000040c06134981 */ /* 0x000ee8000c1e1900 */
[----:B------:R-:W2:Y:S04]  /*0b00*/  @P2 LDG.E R21, desc[UR12][R6.64+0x8] ;  /* 0x0000080c06152981 */ /* 0x000ea8000c1e1900 */
[----:B------:R-:W5:Y:S04]  /*0b10*/  @P3 LDG.E R20, desc[UR12][R2.64+0xc] ;  /* 0x00000c0c02143981 */ /* 0x000f68000c1e1900 */
[----:B------:R-:W5:Y:S01]  /*0b20*/  @P3 LDG.E R23, desc[UR12][R6.64+0xc] ;  /* 0x00000c0c06173981 */ /* 0x000f62000c1e1900 */
[----:B------:R-:W-:-:S02]  /*0b30*/  VIADD R17, R17, 0x4 ;  /* 0x0000000411117836 */ /* 0x000fc40000000000 */
[----:B----4-:R-:W-:-:S04]  /*0b40*/  @P1 FFMA R8, R5, R14, R8 ;  /* 0x0000000e05081223 */ /* 0x010fc80000000008 */
[----:B---3--:R-:W-:-:S04]  /*0b50*/  @P4 FFMA R8, R19, R16, R8 ;  /* 0x0000001013084223 */ /* 0x008fc80000000008 */
[----:B--2---:R-:W-:-:S04]  /*0b60*/  @P2 FFMA R8, R21, R18, R8 ;  /* 0x0000001215082223 */ /* 0x004fc80000000008 */
[----:B-----5:R-:W-:-:S07]  /*0b70*/  @P3 FFMA R8, R23, R20, R8 ;  /* 0x0000001417083223 */ /* 0x020fce0000000008 */
.L_x_18:
[----:B------:R-:W-:Y:S05]  /*0b80*/  BRA.U !UP2, `(.L_x_19) ;  /* 0x000000010a847547 */ /* 0x000fea000b800000 */
[----:B------:R-:W-:Y:S01]  /*0b90*/  IMAD.IADD R22, R10, 0x1, R17 ;  /* 0x000000010a167824 */ /* 0x000fe200078e0211 */
[----:B------:R-:W0:Y:S03]  /*0ba0*/  LDC.64 R6, c[0x0][0x388] ;  /* 0x0000e200ff067b82 */ /* 0x000e260000000a00 */
[C---:B------:R-:W-:Y:S01]  /*0bb0*/  VIADD R2, R22.reuse, 0x1 ;  /* 0x0000000116027836 */ /* 0x040fe20000000000 */
[----:B------:R-:W-:-:S04]  /*0bc0*/  ISETP.GE.AND P2, PT, R22, UR19, PT ;  /* 0x0000001316007c0c */ /* 0x000fc8000bf46270 */
[----:B------:R-:W-:Y:S01]  /*0bd0*/  ISETP.GE.AND P1, PT, R2, UR19, PT ;  /* 0x0000001302007c0c */ /* 0x000fe2000bf26270 */
[----:B------:R-:W1:Y:S01]  /*0be0*/  LDC.64 R14, c[0x0][0x380] ;  /* 0x0000e000ff0e7b82 */ /* 0x000e620000000a00 */
[----:B------:R-:W-:Y:S02]  /*0bf0*/  ISETP.GT.AND P2, PT, R22, -0x1, !P2 ;  /* 0xffffffff1600780c */ /* 0x000fe40005744270 */
[----:B------:R-:W-:Y:S02]  /*0c00*/  ISETP.GT.AND P1, PT, R2, -0x1, !P1 ;  /* 0xffffffff0200780c */ /* 0x000fe40004f24270 */
[----:B------:R-:W-:Y:S02]  /*0c10*/  PLOP3.LUT P2, PT, P0, P2, PT, 0x80, 0x8 ;  /* 0x000000000008781c */ /* 0x000fe40000745070 */
[----:B------:R-:W-:Y:S01]  /*0c20*/  PLOP3.LUT P1, PT, P0, P1, PT, 0x80, 0x8 ;  /* 0x000000000008781c */ /* 0x000fe20000723070 */
[----:B------:R-:W2:Y:S08]  /*0c30*/  LDC.64 R2, c[0x0][0x388] ;  /* 0x0000e200ff027b82 */ /* 0x000eb00000000a00 */
[----:B------:R-:W3:Y:S02]  /*0c40*/  LDC.64 R4, c[0x0][0x380] ;  /* 0x0000e000ff047b82 */ /* 0x000ee40000000a00 */
[----:B------:R-:W-:-:S02]  /*0c50*/  @P2 VIADD R23, R17, UR15 ;  /* 0x0000000f11172c36 */ /* 0x000fc40008000000 */
[----:B------:R-:W-:Y:S01]  /*0c60*/  @P1 SHF.R.S32.HI R20, RZ, 0x1f, R17 ;  /* 0x0000001fff141819 */ /* 0x000fe20000011411 */
[----:B------:R-:W-:Y:S01]  /*0c70*/  @P2 IMAD.IADD R21, R13, 0x1, R22 ;  /* 0x000000010d152824 */ /* 0x000fe200078e0216 */
[----:B------:R-:W-:Y:S01]  /*0c80*/  @P1 SHF.R.S32.HI R19, RZ, 0x1f, R13 ;  /* 0x0000001fff131819 */ /* 0x000fe2000001140d */
[----:B0-----:R-:W-:Y:S01]  /*0c90*/  @P2 IMAD.WIDE.U32 R6, R23, 0x4, R6 ;  /* 0x0000000417062825 */ /* 0x001fe200078e0006 */
[----:B------:R-:W-:Y:S02]  /*0ca0*/  @P1 IADD3 R16, P4, P5, R13, R17, R10 ;  /* 0x000000110d101210 */ /* 0x000fe40007d9e00a */
[----:B------:R-:W-:Y:S01]  /*0cb0*/  @P1 IADD3 R18, P3, PT, R17, UR15, RZ ;  /* 0x0000000f11121c10 */ /* 0x000fe2000ff7e0ff */
[----:B-1----:R-:W-:Y:S01]  /*0cc0*/  @P2 IMAD.WIDE R14, R21, 0x4, R14 ;  /* 0x00000004150e2825 */ /* 0x002fe200078e020e */
[----:B------:R-:W-:Y:S01]  /*0cd0*/  @P1 IADD3.X R19, PT, PT, R19, R20, R11, P4, P5 ;  /* 0x0000001413131210 */ /* 0x000fe200027ea40b */
[----:B------:R-:W4:Y:S02]  /*0ce0*/  @P2 LDG.E R7, desc[UR12][R6.64] ;  /* 0x0000000c06072981 */ /* 0x000f24000c1e1900 */
[----:B------:R-:W-:Y:S01]  /*0cf0*/  @P1 IMAD.X R20, RZ, RZ, R20, P3 ;  /* 0x000000ffff141224 */ /* 0x000fe200018e0614 */
[C---:B--2---:R-:W-:Y:S01]  /*0d00*/  @P1 LEA R2, P3, R18.reuse, R2, 0x2 ;  /* 0x0000000212021211 */ /* 0x044fe200078610ff */
[----:B------:R-:W4:Y:S03]  /*0d10*/  @P2 LDG.E R15, desc[UR12][R14.64] ;  /* 0x0000000c0e0f2981 */ /* 0x000f26000c1e1900 */
[----:B------:R-:W-:-:S02]  /*0d20*/  @P1 LEA.HI.X R3, R18, R3, R20, 0x2, P3 ;  /* 0x0000000312031211 */ /* 0x000fc400018f1414 */
[----:B---3--:R-:W-:-:S04]  /*0d30*/  @P1 LEA R4, P4, R16, R4, 0x2 ;  /* 0x0000000410041211 */ /* 0x008fc800078810ff */
[----:B------:R-:W2:Y:S01]  /*0d40*/  @P1 LDG.E R3, desc[UR12][R2.64+0x4] ;  /* 0x0000040c02031981 */ /* 0x000ea2000c1e1900 */
[----:B------:R-:W-:-:S05]  /*0d50*/  @P1 LEA.HI.X R5, R16, R5, R19, 0x2, P4 ;  /* 0x0000000510051211 */ /* 0x000fca00020f1413 */
[----:B------:R-:W2:Y:S01]  /*0d60*/  @P1 LDG.E R4, desc[UR12][R4.64+0x4] ;  /* 0x0000040c04041981 */ /* 0x000ea2000c1e1900 */
[----:B------:R-:W-:Y:S02]  /*0d70*/  VIADD R17, R17, 0x2 ;  /* 0x0000000211117836 */ /* 0x000fe40000000000 */
[----:B----4-:R-:W-:-:S04]  /*0d80*/  @P2 FFMA R8, R7, R15, R8 ;  /* 0x0000000f07082223 */ /* 0x010fc80000000008 */
[----:B--2---:R-:W-:-:S07]  /*0d90*/  @P1 FFMA R8, R3, R4, R8 ;  /* 0x0000000403081223 */ /* 0x004fce0000000008 */
.L_x_19:
[----:B------:R-:W-:Y:S01]  /*0da0*/  IMAD.IADD R6, R10, 0x1, R17 ;  /* 0x000000010a067824 */ /* 0x000fe200078e0211 */
[----:B------:R-:W-:Y:S04]  /*0db0*/  BSSY.RECONVERGENT B0, `(.L_x_20) ;  /* 0x000000e000007945 */ /* 0x000fe80003800200 */
[----:B------:R-:W-:-:S04]  /*0dc0*/  ISETP.GE.AND P1, PT, R6, UR19, PT ;  /* 0x0000001306007c0c */ /* 0x000fc8000bf26270 */
[----:B------:R-:W-:-:S04]  /*0dd0*/  ISETP.GT.AND P1, PT, R6, -0x1, !P1 ;  /* 0xffffffff0600780c */ /* 0x000fc80004f24270 */
[----:B------:R-:W-:-:S13]  /*0de0*/  PLOP3.LUT P1, PT, P0, P1, PT, 0x80, 0x8 ;  /* 0x000000000008781c */ /* 0x000fda0000723070 */
[----:B------:R-:W-:Y:S05]  /*0df0*/  @!P1 BRA `(.L_x_21) ;  /* 0x0000000000249947 */ /* 0x000fea0003800000 */
[----:B------:R-:W0:Y:S01]  /*0e00*/  LDC.64 R2, c[0x0][0x388] ;  /* 0x0000e200ff027b82 */ /* 0x000e220000000a00 */
[----:B------:R-:W-:Y:S02]  /*0e10*/  VIADD R17, R17, UR15 ;  /* 0x0000000f11117c36 */ /* 0x000fe40008000000 */
[----:B------:R-:W-:-:S05]  /*0e20*/  IMAD.IADD R13, R13, 0x1, R6 ;  /* 0x000000010d0d7824 */ /* 0x000fca00078e0206 */
[----:B------:R-:W1:Y:S01]  /*0e30*/  LDC.64 R4, c[0x0][0x380] ;  /* 0x0000e000ff047b82 */ /* 0x000e620000000a00 */
[----:B0-----:R-:W-:-:S06]  /*0e40*/  IMAD.WIDE.U32 R2, R17, 0x4, R2 ;  /* 0x0000000411027825 */ /* 0x001fcc00078e0002 */
[----:B------:R-:W2:Y:S01]  /*0e50*/  LDG.E R3, desc[UR12][R2.64] ;  /* 0x0000000c02037981 */ /* 0x000ea2000c1e1900 */
[----:B-1----:R-:W-:-:S06]  /*0e60*/  IMAD.WIDE R4, R13, 0x4, R4 ;  /* 0x000000040d047825 */ /* 0x002fcc00078e0204 */
[----:B------:R-:W2:Y:S02]  /*0e70*/  LDG.E R4, desc[UR12][R4.64] ;  /* 0x0000000c04047981 */ /* 0x000ea4000c1e1900 */
[----:B--2---:R-:W-:-:S07]  /*0e80*/  FFMA R8, R3, R4, R8 ;  /* 0x0000000403087223 */ /* 0x004fce0000000008 */
.L_x_21:
[----:B------:R-:W-:Y:S05]  /*0e90*/  BSYNC.RECONVERGENT B0 ;  /* 0x0000000000007941 */ /* 0x000fea0003800200 */
.L_x_20:
[----:B------:R-:W-:Y:S05]  /*0ea0*/  BRA.U UP0, `(.L_x_22) ;  /* 0xfffffff100c07547 */ /* 0x000fea000b83ffff */
.L_x_15:
[----:B------:R-:W0:Y:S01]  /*0eb0*/  LDC.64 R2, c[0x0][0x390] ;  /* 0x0000e400ff027b82 */ /* 0x000e220000000a00 */
[----:B------:R-:W-:-:S04]  /*0ec0*/  IMAD R9, R0, UR19, R9 ;  /* 0x0000001300097c24 */ /* 0x000fc8000f8e0209 */
[----:B0-----:R-:W-:-:S05]  /*0ed0*/  IMAD.WIDE R2, R9, 0x4, R2 ;  /* 0x0000000409027825 */ /* 0x001fca00078e0202 */
[----:B------:R-:W-:Y:S01]  /*0ee0*/  STG.E desc[UR12][R2.64], R8 ;  /* 0x0000000802007986 */ /* 0x000fe2000c10190c */
[----:B------:R-:W-:Y:S05]  /*0ef0*/  EXIT ;  /* 0x000000000000794d */ /* 0x000fea0003800000 */
.L_x_23:
        /* <DEDUP_REMOVED lines=16> */
.L_x_27:


//--------------------- .nv.shared._Z25conv2D_constant_mem_tiledPKfPfii --------------------------
	.section	.nv.shared._Z25conv2D_constant_mem_tiledPKfPfii,"aw",@nobits
	.sectionflags	@""
	.align	4
.nv.shared._Z25conv2D_constant_mem_tiledPKfPfii:
	.zero		2320


//--------------------- .nv.shared.reserved.0     --------------------------
	.section	.nv.shared.reserved.0,"aw",@nobits
	.weak		__nv_reservedSMEM_offset_0_alias
	.size		__nv_reservedSMEM_offset_0_alias, 0, 64
	.other		__nv_reservedSMEM_offset_0_alias,@"STO_CUDA_RESERVED_SHARED STV_DEFAULT"
__nv_reservedSMEM_offset_0_alias:
	.zero		0
	.zero		64


//--------------------- .nv.constant0._Z25conv2D_constant_mem_tiledPKfPfii --------------------------
	.section	.nv.constant0._Z25conv2D_constant_mem_tiledPKfPfii,"a",@progbits
	.sectionflags	@""
	.align	4
.nv.constant0._Z25conv2D_constant_mem_tiledPKfPfii:
	.zero		920


//--------------------- .nv.constant0._Z19conv2D_constant_memPKfPfii --------------------------
	.section	.nv.constant0._Z19conv2D_constant_memPKfPfii,"a",@progbits
	.sectionflags	@""
	.align	4
.nv.constant0._Z19conv2D_constant_memPKfPfii:
	.zero		920


//--------------------- .nv.constant0._Z12conv2D_basicPKfS0_Pfiii --------------------------
	.section	.nv.constant0._Z12conv2D_basicPKfS0_Pfiii,"a",@progbits
	.sectionflags	@""
	.align	4
.nv.constant0._Z12conv2D_basicPKfS0_Pfiii:
	.zero		932


//--------------------- .nv.constant0._Z27conv2D_basic_boundary_checkPKfS0_Pfiii --------------------------
	.section	.nv.constant0._Z27conv2D_basic_boundary_checkPKfS0_Pfiii,"a",@progbits
	.sectionflags	@""
	.align	4
.nv.constant0._Z27conv2D_basic_boundary_checkPKfS0_Pfiii:
	.zero		932


//--------------------- SYMBOLS --------------------------

	.type		.nv.reservedSmem.offset0,@object
	.size		.nv.reservedSmem.offset0,0x4
	.type		.nv.reservedSmem.cap,@object
	.size		.nv.reservedSmem.cap,0x4
